	.target	sm_90a

	.elftype	@"ET_EXEC"


//--------------------- .note.nv.tkinfo           --------------------------
	.section	.note.nv.tkinfo,"",@"SHT_NOTE"
	.sectionflags	@"SHF_NOTE_NV_TKINFO"
	.tkinfo
        /*0018*/ 	.word	0x00000002
        /*0030*/ 	.string	""
        /*0030*/ 	.string	"ptxas"
        /*0030*/ 	.string	"Cuda compilation tools, release 13.0, V13.0.88"
        /*0030*/ 	.string	"Build cuda_13.0.r13.0/compiler.36424714_0"
        /*0030*/ 	.string	"-arch sm_90a -m 64 "



//--------------------- .note.nv.cuinfo           --------------------------
	.section	.note.nv.cuinfo,"",@"SHT_NOTE"
	.sectionflags	@"SHF_NOTE_NV_CUINFO"
        /*0018*/ 	.short	0x0002
        /*001a*/ 	.short	0x005a
        /*001c*/ 	.short	0x0082
	.zero		2


//--------------------- .nv.info                  --------------------------
	.section	.nv.info,"",@"SHT_CUDA_INFO"
	.align	4


	//----- nvinfo : EIATTR_REGCOUNT
	.align		4
        /*0000*/ 	.byte	0x04, 0x2f
        /*0002*/ 	.short	(.L_12 - .L_11)
	.align		4
.L_11:
        /*0004*/ 	.word	index@(_ZN7cutlass13device_kernelINS_4gemm6kernel13GemmUniversalIN4cute5tupleIJiiiiEEENS1_10collective13CollectiveMmaINS1_37MainloopSm90TmaGmmaWarpSpecializedFP8ILi4ENS5_IJNS4_1CILi1EEESB_SB_EEENS1_35KernelTmaWarpSpecializedCooperativeEEENS5_IJNSA_ILi256EEESF_NSA_ILi64EEEEEENS_12float_e5m2_tENS5_IJlSB_lEEESI_SJ_NS4_8TiledMMAINS4_8MMA_AtomIJNS4_4SM904GMMA31MMA_64x256x32_F32E5M2E5M2_SS_TNILNSN_7ScaleInE1ELSP_1EEEEEENS4_6LayoutINS5_IJNSA_ILi2EEESB_SB_EEENS5_IJSB_NSA_ILi0EEESV_EEEEENS5_IJNS4_10UnderscoreESY_SY_EEEEENS4_13SM90_TMA_LOADENS4_14ComposedLayoutINS4_7SwizzleILi2ELi4ELi3EEENS4_18smem_ptr_flag_bitsILi8EEENSS_INS5_IJNSA_ILi8EEESG_EEENS5_IJSG_SB_EEEEEEEvNS4_8identityES11_S1B_vS1C_EENS_8epilogue10collective6detail29Sm90TmaWarpSpecializedAdapterINS1F_15DefaultEpilogueISI_SJ_SJ_NS1E_6thread17LinearCombinationISI_Li1EffLNS1J_9ScaleType4KindE0ELNS_15FloatRoundStyleE2ESI_EENS1_15EpilogueDefaultEEEEEvvEEEEvNT_6ParamsE)
        /*0008*/ 	.word	0x000000a8


	//----- nvinfo : EIATTR_FRAME_SIZE
	.align		4
.L_12:
        /*000c*/ 	.byte	0x04, 0x11
        /*000e*/ 	.short	(.L_14 - .L_13)
	.align		4
.L_13:
        /*0010*/ 	.word	index@(_ZN7cutlass13device_kernelINS_4gemm6kernel13GemmUniversalIN4cute5tupleIJiiiiEEENS1_10collective13CollectiveMmaINS1_37MainloopSm90TmaGmmaWarpSpecializedFP8ILi4ENS5_IJNS4_1CILi1EEESB_SB_EEENS1_35KernelTmaWarpSpecializedCooperativeEEENS5_IJNSA_ILi256EEESF_NSA_ILi64EEEEEENS_12float_e5m2_tENS5_IJlSB_lEEESI_SJ_NS4_8TiledMMAINS4_8MMA_AtomIJNS4_4SM904GMMA31MMA_64x256x32_F32E5M2E5M2_SS_TNILNSN_7ScaleInE1ELSP_1EEEEEENS4_6LayoutINS5_IJNSA_ILi2EEESB_SB_EEENS5_IJSB_NSA_ILi0EEESV_EEEEENS5_IJNS4_10UnderscoreESY_SY_EEEEENS4_13SM90_TMA_LOADENS4_14ComposedLayoutINS4_7SwizzleILi2ELi4ELi3EEENS4_18smem_ptr_flag_bitsILi8EEENSS_INS5_IJNSA_ILi8EEESG_EEENS5_IJSG_SB_EEEEEEEvNS4_8identityES11_S1B_vS1C_EENS_8epilogue10collective6detail29Sm90TmaWarpSpecializedAdapterINS1F_15DefaultEpilogueISI_SJ_SJ_NS1E_6thread17LinearCombinationISI_Li1EffLNS1J_9ScaleType4KindE0ELNS_15FloatRoundStyleE2ESI_EENS1_15EpilogueDefaultEEEEEvvEEEEvNT_6ParamsE)
        /*0014*/ 	.word	0x00000870


	//----- nvinfo : EIATTR_MIN_STACK_SIZE
	.align		4
.L_14:
        /*0018*/ 	.byte	0x04, 0x12
        /*001a*/ 	.short	(.L_16 - .L_15)
	.align		4
.L_15:
        /*001c*/ 	.word	index@(_ZN7cutlass13device_kernelINS_4gemm6kernel13GemmUniversalIN4cute5tupleIJiiiiEEENS1_10collective13CollectiveMmaINS1_37MainloopSm90TmaGmmaWarpSpecializedFP8ILi4ENS5_IJNS4_1CILi1EEESB_SB_EEENS1_35KernelTmaWarpSpecializedCooperativeEEENS5_IJNSA_ILi256EEESF_NSA_ILi64EEEEEENS_12float_e5m2_tENS5_IJlSB_lEEESI_SJ_NS4_8TiledMMAINS4_8MMA_AtomIJNS4_4SM904GMMA31MMA_64x256x32_F32E5M2E5M2_SS_TNILNSN_7ScaleInE1ELSP_1EEEEEENS4_6LayoutINS5_IJNSA_ILi2EEESB_SB_EEENS5_IJSB_NSA_ILi0EEESV_EEEEENS5_IJNS4_10UnderscoreESY_SY_EEEEENS4_13SM90_TMA_LOADENS4_14ComposedLayoutINS4_7SwizzleILi2ELi4ELi3EEENS4_18smem_ptr_flag_bitsILi8EEENSS_INS5_IJNSA_ILi8EEESG_EEENS5_IJSG_SB_EEEEEEEvNS4_8identityES11_S1B_vS1C_EENS_8epilogue10collective6detail29Sm90TmaWarpSpecializedAdapterINS1F_15DefaultEpilogueISI_SJ_SJ_NS1E_6thread17LinearCombinationISI_Li1EffLNS1J_9ScaleType4KindE0ELNS_15FloatRoundStyleE2ESI_EENS1_15EpilogueDefaultEEEEEvvEEEEvNT_6ParamsE)
        /*0020*/ 	.word	0x00000870
.L_16:


//--------------------- .nv.compat                --------------------------
	.section	.nv.compat,"",@"SHT_CUDA_COMPAT_INFO"
	.align	4
        /*0000*/ 	.byte	0x02, 0x09, 0x01, 0x00, 0x02, 0x02, 0x04, 0x00, 0x02, 0x05, 0x05, 0x00, 0x03, 0x07, 0x01, 0x01
        /*0010*/ 	.byte	0x02, 0x03, 0x01, 0x00, 0x02, 0x06, 0x01, 0x00, 0x04, 0x0b, 0x08, 0x00, 0x00, 0x00, 0x00, 0x00
        /*0020*/ 	.byte	0x00, 0x00, 0x00, 0x00


//--------------------- .nv.info._ZN7cutlass13device_kernelINS_4gemm6kernel13GemmUniversalIN4cute5tupleIJiiiiEEENS1_10collective13CollectiveMmaINS1_37MainloopSm90TmaGmmaWarpSpecializedFP8ILi4ENS5_IJNS4_1CILi1EEESB_SB_EEENS1_35KernelTmaWarpSpecializedCooperativeEEENS5_IJNSA_ILi256EEESF_NSA_ILi64EEEEEENS_12float_e5m2_tENS5_IJlSB_lEEESI_SJ_NS4_8TiledMMAINS4_8MMA_AtomIJNS4_4SM904GMMA31MMA_64x256x32_F32E5M2E5M2_SS_TNILNSN_7ScaleInE1ELSP_1EEEEEENS4_6LayoutINS5_IJNSA_ILi2EEESB_SB_EEENS5_IJSB_NSA_ILi0EEESV_EEEEENS5_IJNS4_10UnderscoreESY_SY_EEEEENS4_13SM90_TMA_LOADENS4_14ComposedLayoutINS4_7SwizzleILi2ELi4ELi3EEENS4_18smem_ptr_flag_bitsILi8EEENSS_INS5_IJNSA_ILi8EEESG_EEENS5_IJSG_SB_EEEEEEEvNS4_8identityES11_S1B_vS1C_EENS_8epilogue10collective6detail29Sm90TmaWarpSpecializedAdapterINS1F_15DefaultEpilogueISI_SJ_SJ_NS1E_6thread17LinearCombinationISI_Li1EffLNS1J_9ScaleType4KindE0ELNS_15FloatRoundStyleE2ESI_EENS1_15EpilogueDefaultEEEEEvvEEEEvNT_6ParamsE --------------------------
	.section	.nv.info._ZN7cutlass13device_kernelINS_4gemm6kernel13GemmUniversalIN4cute5tupleIJiiiiEEENS1_10collective13CollectiveMmaINS1_37MainloopSm90TmaGmmaWarpSpecializedFP8ILi4ENS5_IJNS4_1CILi1EEESB_SB_EEENS1_35KernelTmaWarpSpecializedCooperativeEEENS5_IJNSA_ILi256EEESF_NSA_ILi64EEEEEENS_12float_e5m2_tENS5_IJlSB_lEEESI_SJ_NS4_8TiledMMAINS4_8MMA_AtomIJNS4_4SM904GMMA31MMA_64x256x32_F32E5M2E5M2_SS_TNILNSN_7ScaleInE1ELSP_1EEEEEENS4_6LayoutINS5_IJNSA_ILi2EEESB_SB_EEENS5_IJSB_NSA_ILi0EEESV_EEEEENS5_IJNS4_10UnderscoreESY_SY_EEEEENS4_13SM90_TMA_LOADENS4_14ComposedLayoutINS4_7SwizzleILi2ELi4ELi3EEENS4_18smem_ptr_flag_bitsILi8EEENSS_INS5_IJNSA_ILi8EEESG_EEENS5_IJSG_SB_EEEEEEEvNS4_8identityES11_S1B_vS1C_EENS_8epilogue10collective6detail29Sm90TmaWarpSpecializedAdapterINS1F_15DefaultEpilogueISI_SJ_SJ_NS1E_6thread17LinearCombinationISI_Li1EffLNS1J_9ScaleType4KindE0ELNS_15FloatRoundStyleE2ESI_EENS1_15EpilogueDefaultEEEEEvvEEEEvNT_6ParamsE,"",@"SHT_CUDA_INFO"
	.sectionflags	@""
	.align	4


	//----- nvinfo : EIATTR_CUDA_API_VERSION
	.align		4
        /*0000*/ 	.byte	0x04, 0x37
        /*0002*/ 	.short	(.L_18 - .L_17)
.L_17:
        /*0004*/ 	.word	0x00000082


	//----- nvinfo : EIATTR_KPARAM_INFO
	.align		4
.L_18:
        /*0008*/ 	.byte	0x04, 0x17
        /*000a*/ 	.short	(.L_20 - .L_19)
.L_19:
        /*000c*/ 	.word	0x00000000
        /*0010*/ 	.short	0x0000
        /*0012*/ 	.short	0x0070
        /*0014*/ 	.byte	0x00, 0xf0, 0x01, 0x10


	//----- nvinfo : EIATTR_SPARSE_MMA_MASK
	.align		4
.L_20:
        /*0018*/ 	.byte	0x03, 0x50
        /*001a*/ 	.short	0x0000


	//----- nvinfo : EIATTR_MAXREG_COUNT
	.align		4
        /*001c*/ 	.byte	0x03, 0x1b
        /*001e*/ 	.short	0x00a8


	//----- nvinfo : EIATTR_NUM_BARRIERS
	.align		4
        /*0020*/ 	.byte	0x02, 0x4c
        /*0022*/ 	.byte	0x01
	.zero		1


	//----- nvinfo : EIATTR_ANNOTATIONS
	.align		4
        /*0024*/ 	.byte	0x04, 0x55
        /*0026*/ 	.short	(.L_22 - .L_21)


	//   ....[0]....
.L_21:
        /*0028*/ 	.word	0x00000001
        /*002c*/ 	.byte	0x90, 0x05, 0x00, 0x00, 0x01, 0x00, 0x00, 0x00, 0xb0, 0x05, 0x00, 0x00, 0x01, 0x00, 0x00, 0x00
        /* <DEDUP_REMOVED lines=1579> */
        /*62ec*/ 	.byte	0x30, 0x51, 0x02, 0x00


	//----- nvinfo : EIATTR_MERCURY_ISA_VERSION
	.align		4
.L_22:
        /*62f0*/ 	.byte	0x03, 0x5f
        /*62f2*/ 	.short	0x0101


	//----- nvinfo : EIATTR_INT_WARP_WIDE_INSTR_OFFSETS
	.align		4
        /*62f4*/ 	.byte	0x04, 0x31
        /*62f6*/ 	.short	(.L_24 - .L_23)


	//   ....[0]....
.L_23:
        /*62f8*/ 	.word	0x00000480


	//   ....[1]....
        /*62fc*/ 	.word	0x000004a0


	//   ....[2]....
        /*6300*/ 	.word	0x000005a0


	//----- nvinfo : EIATTR_COOP_GROUP_MASK_REGIDS
	.align		4
.L_24:
        /*6304*/ 	.byte	0x04, 0x29
        /*6306*/ 	.short	(.L_26 - .L_25)


	//   ....[0]....
.L_25:
        /*6308*/ 	.word	0xffffffff


	//   ....[1]....
        /*630c*/ 	.word	0xffffffff


	//   ....[2]....
        /*6310*/ 	.word	0xffffffff


	//   ....[3]....
        /*6314*/ 	.word	0xffffffff


	//   ....[4]....
        /*6318*/ 	.word	0xffffffff


	//----- nvinfo : EIATTR_COOP_GROUP_INSTR_OFFSETS
	.align		4
.L_26:
        /*631c*/ 	.byte	0x04, 0x28
        /*631e*/ 	.short	(.L_28 - .L_27)


	//   ....[0]....
.L_27:
        /*6320*/ 	.word	0x00000070


	//   ....[1]....
        /*6324*/ 	.word	0x00000080


	//   ....[2]....
        /*6328*/ 	.word	0x000001a0


	//   ....[3]....
        /*632c*/ 	.word	0x000003c0


	//   ....[4]....
        /*6330*/ 	.word	0x000026b0


	//----- nvinfo : EIATTR_REG_RECONFIG
	.align		4
.L_28:
        /*6334*/ 	.byte	0x01, 0x54
	.zero		2


	//----- nvinfo : EIATTR_MBARRIER_INSTR_OFFSETS
	.align		4
        /*6338*/ 	.byte	0x04, 0x39
        /*633a*/ 	.short	(.L_30 - .L_29)


	//   ....[0]....
.L_29:
        /*633c*/ 	.word	0x00000320
        /*6340*/ 	.word	0x000000ff
        /*6344*/ 	.word	0x00000000
        /*6348*/ 	.short	0x0100
        /*634a*/ 	.byte	0x09
	.zero		1


	//   ....[1]....
        /*634c*/ 	.word	0x00000330
        /*6350*/ 	.word	0x000000ff
        /*6354*/ 	.word	0x00000020
        /*6358*/ 	.short	0x0100
        /*635a*/ 	.byte	0x09
	.zero		1


	//   ....[2]....
        /*635c*/ 	.word	0x00000340
        /*6360*/ 	.word	0x000000ff
        /*6364*/ 	.word	0x00000008
        /*6368*/ 	.short	0x0100
        /*636a*/ 	.byte	0x09
	.zero		1


	//   ....[3]....
        /*636c*/ 	.word	0x00000350
        /*6370*/ 	.word	0x000000ff
        /*6374*/ 	.word	0x00000028
        /*6378*/ 	.short	0x0100
        /*637a*/ 	.byte	0x09
	.zero		1


	//   ....[4]....
        /*637c*/ 	.word	0x00000360
        /*6380*/ 	.word	0x000000ff
        /*6384*/ 	.word	0x00000010
        /*6388*/ 	.short	0x0100
        /*638a*/ 	.byte	0x09
	.zero		1


	//   ....[5]....
        /*638c*/ 	.word	0x00000370
        /*6390*/ 	.word	0x000000ff
        /*6394*/ 	.word	0x00000030
        /*6398*/ 	.short	0x0100
        /*639a*/ 	.byte	0x09
	.zero		1


	//   ....[6]....
        /*639c*/ 	.word	0x00000380
        /*63a0*/ 	.word	0x000000ff
        /*63a4*/ 	.word	0x00000018
        /*63a8*/ 	.short	0x0100
        /*63aa*/ 	.byte	0x09
	.zero		1


	//   ....[7]....
        /*63ac*/ 	.word	0x00000390
        /*63b0*/ 	.word	0x000000ff
        /*63b4*/ 	.word	0x00000038
        /*63b8*/ 	.short	0x0100
        /*63ba*/ 	.byte	0x09
	.zero		1


	//   ....[8]....
        /*63bc*/ 	.word	0x000005d0
        /*63c0*/ 	.word	0x000000ff
        /*63c4*/ 	.word	0x00000050
        /*63c8*/ 	.short	0x0100
        /*63ca*/ 	.byte	0x06
	.zero		1


	//   ....[9]....
        /*63cc*/ 	.word	0x000005e0
        /*63d0*/ 	.word	0x000000ff
        /*63d4*/ 	.word	0x00000058
        /*63d8*/ 	.short	0x0100
        /*63da*/ 	.byte	0x06
	.zero		1


	//   ....[10]....
        /*63dc*/ 	.word	0x00002ac0
        /*63e0*/ 	.word	0x000000ff
        /*63e4*/ 	.word	0x00000000
        /*63e8*/ 	.short	0x010a
        /*63ea*/ 	.byte	0x06
	.zero		1


	//   ....[11]....
        /*63ec*/ 	.word	0x00002b00
        /*63f0*/ 	.word	0x000000ff
        /*63f4*/ 	.word	0x00000000
        /*63f8*/ 	.short	0x010a
        /*63fa*/ 	.byte	0x06
	.zero		1


	//   ....[12]....
        /*63fc*/ 	.word	0x00006e60
        /*6400*/ 	.word	0x000000ff
        /*6404*/ 	.word	0x00000000
        /*6408*/ 	.short	0x010a
        /*640a*/ 	.byte	0x10
	.zero		1


	//   ....[13]....
        /*640c*/ 	.word	0x00006ea0
        /*6410*/ 	.word	0x000000ff
        /*6414*/ 	.word	0x00000000
        /*6418*/ 	.short	0x010a
        /*641a*/ 	.byte	0x10
	.zero		1


	//   ....[14]....
        /*641c*/ 	.word	0x0000cde0
        /*6420*/ 	.word	0x000000ff
        /*6424*/ 	.word	0x00000000
        /*6428*/ 	.short	0x0101
        /*642a*/ 	.byte	0x08
	.zero		1


	//   ....[15]....
        /*642c*/ 	.word	0x00010860
        /*6430*/ 	.word	0x000000ff
        /*6434*/ 	.word	0x00000000
        /*6438*/ 	.short	0x0101
        /*643a*/ 	.byte	0x06
	.zero		1


	//   ....[16]....
        /*643c*/ 	.word	0x00024380
        /*6440*/ 	.word	0x00000010
        /*6444*/ 	.word	0x00000020
        /*6448*/ 	.short	0x010a
        /*644a*/ 	.byte	0x3f
	.zero		1


	//   ....[17]....
        /*644c*/ 	.word	0x00024740
        /*6450*/ 	.word	0x00000002
        /*6454*/ 	.word	0x00000058
        /*6458*/ 	.short	0x0101
        /*645a*/ 	.byte	0x3f
	.zero		1


	//   ....[18]....
        /*645c*/ 	.word	0x00024e70
        /*6460*/ 	.word	0x00000005
        /*6464*/ 	.word	0x00000000
        /*6468*/ 	.short	0x010a
        /*646a*/ 	.byte	0x3f
	.zero		1


	//   ....[19]....
        /*646c*/ 	.word	0x00024f00
        /*6470*/ 	.word	0x00000007
        /*6474*/ 	.word	0x00000000
        /*6478*/ 	.short	0x010a
        /*647a*/ 	.byte	0x3f
	.zero		1


	//   ....[20]....
        /*647c*/ 	.word	0x00024f90
        /*6480*/ 	.word	0x00000007
        /*6484*/ 	.word	0x00000000
        /*6488*/ 	.short	0x010a
        /*648a*/ 	.byte	0x3f
	.zero		1


	//   ....[21]....
        /*648c*/ 	.word	0x00025020
        /*6490*/ 	.word	0x00000003
        /*6494*/ 	.word	0x00000000
        /*6498*/ 	.short	0x010a
        /*649a*/ 	.byte	0x3f
	.zero		1


	//   ....[22]....
        /*649c*/ 	.word	0x00025090
        /*64a0*/ 	.word	0x00000003
        /*64a4*/ 	.word	0x00000000
        /*64a8*/ 	.short	0x010a
        /*64aa*/ 	.byte	0x3f
	.zero		1


	//   ....[23]....
        /*64ac*/ 	.word	0x00025100
        /*64b0*/ 	.word	0x00000000
        /*64b4*/ 	.word	0x00000000
        /*64b8*/ 	.short	0x010a
        /*64ba*/ 	.byte	0x3f
	.zero		1


	//   ....[24]....
        /*64bc*/ 	.word	0x000251e0
        /*64c0*/ 	.word	0x00000010
        /*64c4*/ 	.word	0x00000020
        /*64c8*/ 	.short	0x010a
        /*64ca*/ 	.byte	0x3f
	.zero		1


	//   ....[25]....
        /*64cc*/ 	.word	0x000252c0
        /*64d0*/ 	.word	0x00000005
        /*64d4*/ 	.word	0x00000000
        /*64d8*/ 	.short	0x010a
        /*64da*/ 	.byte	0x3f
	.zero		1


	//   ....[26]....
        /*64dc*/ 	.word	0x00025310
        /*64e0*/ 	.word	0x00000007
        /*64e4*/ 	.word	0x00000000
        /*64e8*/ 	.short	0x010a
        /*64ea*/ 	.byte	0x3f
	.zero		1


	//   ....[27]....
        /*64ec*/ 	.word	0x00025360
        /*64f0*/ 	.word	0x00000007
        /*64f4*/ 	.word	0x00000000
        /*64f8*/ 	.short	0x010a
        /*64fa*/ 	.byte	0x3f
	.zero		1


	//----- nvinfo : EIATTR_NUM_MBARRIERS
	.align		4
.L_30:
        /*64fc*/ 	.byte	0x03, 0x38
        /*64fe*/ 	.short	0x000a


	//----- nvinfo : EIATTR_EXIT_INSTR_OFFSETS
	.align		4
        /*6500*/ 	.byte	0x04, 0x1c
        /*6502*/ 	.short	(.L_32 - .L_31)


	//   ....[0]....
.L_31:
        /*6504*/ 	.word	0x00000640


	//   ....[1]....
        /*6508*/ 	.word	0x00000fa0


	//   ....[2]....
        /*650c*/ 	.word	0x000239b0


	//   ....[3]....
        /*6510*/ 	.word	0x00024010


	//   ....[4]....
        /*6514*/ 	.word	0x00025070


	//----- nvinfo : EIATTR_MAX_THREADS
	.align		4
.L_32:
        /*6518*/ 	.byte	0x04, 0x05
        /*651a*/ 	.short	(.L_34 - .L_33)
.L_33:
        /*651c*/ 	.word	0x00000180
        /*6520*/ 	.word	0x00000001
        /*6524*/ 	.word	0x00000001


	//----- nvinfo : EIATTR_CRS_STACK_SIZE
	.align		4
.L_34:
        /*6528*/ 	.byte	0x04, 0x1e
        /*652a*/ 	.short	(.L_36 - .L_35)
.L_35:
        /*652c*/ 	.word	0x00000000


	//----- nvinfo : EIATTR_CBANK_PARAM_SIZE
	.align		4
.L_36:
        /*6530*/ 	.byte	0x03, 0x19
        /*6532*/ 	.short	0x0470


	//----- nvinfo : EIATTR_PARAM_CBANK
	.align		4
        /*6534*/ 	.byte	0x04, 0x0a
        /*6536*/ 	.short	(.L_38 - .L_37)
	.align		4
.L_37:
        /*6538*/ 	.word	index@(.nv.constant0._ZN7cutlass13device_kernelINS_4gemm6kernel13GemmUniversalIN4cute5tupleIJiiiiEEENS1_10collective13CollectiveMmaINS1_37MainloopSm90TmaGmmaWarpSpecializedFP8ILi4ENS5_IJNS4_1CILi1EEESB_SB_EEENS1_35KernelTmaWarpSpecializedCooperativeEEENS5_IJNSA_ILi256EEESF_NSA_ILi64EEEEEENS_12float_e5m2_tENS5_IJlSB_lEEESI_SJ_NS4_8TiledMMAINS4_8MMA_AtomIJNS4_4SM904GMMA31MMA_64x256x32_F32E5M2E5M2_SS_TNILNSN_7ScaleInE1ELSP_1EEEEEENS4_6LayoutINS5_IJNSA_ILi2EEESB_SB_EEENS5_IJSB_NSA_ILi0EEESV_EEEEENS5_IJNS4_10UnderscoreESY_SY_EEEEENS4_13SM90_TMA_LOADENS4_14ComposedLayoutINS4_7SwizzleILi2ELi4ELi3EEENS4_18smem_ptr_flag_bitsILi8EEENSS_INS5_IJNSA_ILi8EEESG_EEENS5_IJSG_SB_EEEEEEEvNS4_8identityES11_S1B_vS1C_EENS_8epilogue10collective6detail29Sm90TmaWarpSpecializedAdapterINS1F_15DefaultEpilogueISI_SJ_SJ_NS1E_6thread17LinearCombinationISI_Li1EffLNS1J_9ScaleType4KindE0ELNS_15FloatRoundStyleE2ESI_EENS1_15EpilogueDefaultEEEEEvvEEEEvNT_6ParamsE)
        /*653c*/ 	.short	0x0210
        /*653e*/ 	.short	0x0470


	//----- nvinfo : EIATTR_SW_WAR
	.align		4
.L_38:
        /*6540*/ 	.byte	0x04, 0x36
        /*6542*/ 	.short	(.L_40 - .L_39)
.L_39:
        /*6544*/ 	.word	0x00000008
.L_40:


//--------------------- .nv.callgraph             --------------------------
	.section	.nv.callgraph,"",@"SHT_CUDA_CALLGRAPH"
	.align	4
	.sectionentsize	8
	.align		4
        /*0000*/ 	.word	0x00000000
	.align		4
        /*0004*/ 	.word	0xffffffff
	.align		4
        /*0008*/ 	.word	0x00000000
	.align		4
        /*000c*/ 	.word	0xfffffffe
	.align		4
        /*0010*/ 	.word	0x00000000
	.align		4
        /*0014*/ 	.word	0xfffffffd
	.align		4
        /*0018*/ 	.word	0x00000000
	.align		4
        /*001c*/ 	.word	0xfffffffc


//--------------------- .nv.constant4             --------------------------
	.section	.nv.constant4,"a",@progbits
	.align	8
	.align		8
.nv.constant4:
        /*0000*/ 	.dword	_ZN39_INTERNAL_2bf2672f_4_k_cu_bccc34c3_47534cuda3std3__45__cpo5beginE
	.align		8
        /*0008*/ 	.dword	_ZN39_INTERNAL_2bf2672f_4_k_cu_bccc34c3_47534cuda3std3__45__cpo3endE
	.align		8
        /*0010*/ 	.dword	_ZN39_INTERNAL_2bf2672f_4_k_cu_bccc34c3_47534cuda3std3__45__cpo6cbeginE
	.align		8
        /*0018*/ 	.dword	_ZN39_INTERNAL_2bf2672f_4_k_cu_bccc34c3_47534cuda3std3__45__cpo4cendE
	.align		8
        /*0020*/ 	.dword	_ZN39_INTERNAL_2bf2672f_4_k_cu_bccc34c3_47534cuda3std3__441_GLOBAL__N__2bf2672f_4_k_cu_bccc34c3_47536ignoreE
	.align		8
        /*0028*/ 	.dword	_ZN39_INTERNAL_2bf2672f_4_k_cu_bccc34c3_47534cuda3std3__419piecewise_constructE
	.align		8
        /*0030*/ 	.dword	_ZN39_INTERNAL_2bf2672f_4_k_cu_bccc34c3_47534cuda3std3__48in_placeE
	.align		8
        /*0038*/ 	.dword	_ZN39_INTERNAL_2bf2672f_4_k_cu_bccc34c3_47534cuda3std6ranges3__45__cpo4swapE
	.align		8
        /*0040*/ 	.dword	_ZN39_INTERNAL_2bf2672f_4_k_cu_bccc34c3_47534cuda3std6ranges3__45__cpo9iter_moveE
	.align		8
        /*0048*/ 	.dword	_ZN39_INTERNAL_2bf2672f_4_k_cu_bccc34c3_47534cute7productE
	.align		8
        /*0050*/ 	.dword	_ZN39_INTERNAL_2bf2672f_4_k_cu_bccc34c3_47534cute1_E


//--------------------- .text._ZN7cutlass13device_kernelINS_4gemm6kernel13GemmUniversalIN4cute5tupleIJiiiiEEENS1_10collective13CollectiveMmaINS1_37MainloopSm90TmaGmmaWarpSpecializedFP8ILi4ENS5_IJNS4_1CILi1EEESB_SB_EEENS1_35KernelTmaWarpSpecializedCooperativeEEENS5_IJNSA_ILi256EEESF_NSA_ILi64EEEEEENS_12float_e5m2_tENS5_IJlSB_lEEESI_SJ_NS4_8TiledMMAINS4_8MMA_AtomIJNS4_4SM904GMMA31MMA_64x256x32_F32E5M2E5M2_SS_TNILNSN_7ScaleInE1ELSP_1EEEEEENS4_6LayoutINS5_IJNSA_ILi2EEESB_SB_EEENS5_IJSB_NSA_ILi0EEESV_EEEEENS5_IJNS4_10UnderscoreESY_SY_EEEEENS4_13SM90_TMA_LOADENS4_14ComposedLayoutINS4_7SwizzleILi2ELi4ELi3EEENS4_18smem_ptr_flag_bitsILi8EEENSS_INS5_IJNSA_ILi8EEESG_EEENS5_IJSG_SB_EEEEEEEvNS4_8identityES11_S1B_vS1C_EENS_8epilogue10collective6detail29Sm90TmaWarpSpecializedAdapterINS1F_15DefaultEpilogueISI_SJ_SJ_NS1E_6thread17LinearCombinationISI_Li1EffLNS1J_9ScaleType4KindE0ELNS_15FloatRoundStyleE2ESI_EENS1_15EpilogueDefaultEEEEEvvEEEEvNT_6ParamsE --------------------------
	.section	.text._ZN7cutlass13device_kernelINS_4gemm6kernel13GemmUniversalIN4cute5tupleIJiiiiEEENS1_10collective13CollectiveMmaINS1_37MainloopSm90TmaGmmaWarpSpecializedFP8ILi4ENS5_IJNS4_1CILi1EEESB_SB_EEENS1_35KernelTmaWarpSpecializedCooperativeEEENS5_IJNSA_ILi256EEESF_NSA_ILi64EEEEEENS_12float_e5m2_tENS5_IJlSB_lEEESI_SJ_NS4_8TiledMMAINS4_8MMA_AtomIJNS4_4SM904GMMA31MMA_64x256x32_F32E5M2E5M2_SS_TNILNSN_7ScaleInE1ELSP_1EEEEEENS4_6LayoutINS5_IJNSA_ILi2EEESB_SB_EEENS5_IJSB_NSA_ILi0EEESV_EEEEENS5_IJNS4_10UnderscoreESY_SY_EEEEENS4_13SM90_TMA_LOADENS4_14ComposedLayoutINS4_7SwizzleILi2ELi4ELi3EEENS4_18smem_ptr_flag_bitsILi8EEENSS_INS5_IJNSA_ILi8EEESG_EEENS5_IJSG_SB_EEEEEEEvNS4_8identityES11_S1B_vS1C_EENS_8epilogue10collective6detail29Sm90TmaWarpSpecializedAdapterINS1F_15DefaultEpilogueISI_SJ_SJ_NS1E_6thread17LinearCombinationISI_Li1EffLNS1J_9ScaleType4KindE0ELNS_15FloatRoundStyleE2ESI_EENS1_15EpilogueDefaultEEEEEvvEEEEvNT_6ParamsE,"ax",@progbits
	.align	128
.text._ZN7cutlass13device_kernelINS_4gemm6kernel13GemmUniversalIN4cute5tupleIJiiiiEEENS1_10collective13CollectiveMmaINS1_37MainloopSm90TmaGmmaWarpSpecializedFP8ILi4ENS5_IJNS4_1CILi1EEESB_SB_EEENS1_35KernelTmaWarpSpecializedCooperativeEEENS5_IJNSA_ILi256EEESF_NSA_ILi64EEEEEENS_12float_e5m2_tENS5_IJlSB_lEEESI_SJ_NS4_8TiledMMAINS4_8MMA_AtomIJNS4_4SM904GMMA31MMA_64x256x32_F32E5M2E5M2_SS_TNILNSN_7ScaleInE1ELSP_1EEEEEENS4_6LayoutINS5_IJNSA_ILi2EEESB_SB_EEENS5_IJSB_NSA_ILi0EEESV_EEEEENS5_IJNS4_10UnderscoreESY_SY_EEEEENS4_13SM90_TMA_LOADENS4_14ComposedLayoutINS4_7SwizzleILi2ELi4ELi3EEENS4_18smem_ptr_flag_bitsILi8EEENSS_INS5_IJNSA_ILi8EEESG_EEENS5_IJSG_SB_EEEEEEEvNS4_8identityES11_S1B_vS1C_EENS_8epilogue10collective6detail29Sm90TmaWarpSpecializedAdapterINS1F_15DefaultEpilogueISI_SJ_SJ_NS1E_6thread17LinearCombinationISI_Li1EffLNS1J_9ScaleType4KindE0ELNS_15FloatRoundStyleE2ESI_EENS1_15EpilogueDefaultEEEEEvvEEEEvNT_6ParamsE:
        .type           _ZN7cutlass13device_kernelINS_4gemm6kernel13GemmUniversalIN4cute5tupleIJiiiiEEENS1_10collective13CollectiveMmaINS1_37MainloopSm90TmaGmmaWarpSpecializedFP8ILi4ENS5_IJNS4_1CILi1EEESB_SB_EEENS1_35KernelTmaWarpSpecializedCooperativeEEENS5_IJNSA_ILi256EEESF_NSA_ILi64EEEEEENS_12float_e5m2_tENS5_IJlSB_lEEESI_SJ_NS4_8TiledMMAINS4_8MMA_AtomIJNS4_4SM904GMMA31MMA_64x256x32_F32E5M2E5M2_SS_TNILNSN_7ScaleInE1ELSP_1EEEEEENS4_6LayoutINS5_IJNSA_ILi2EEESB_SB_EEENS5_IJSB_NSA_ILi0EEESV_EEEEENS5_IJNS4_10UnderscoreESY_SY_EEEEENS4_13SM90_TMA_LOADENS4_14ComposedLayoutINS4_7SwizzleILi2ELi4ELi3EEENS4_18smem_ptr_flag_bitsILi8EEENSS_INS5_IJNSA_ILi8EEESG_EEENS5_IJSG_SB_EEEEEEEvNS4_8identityES11_S1B_vS1C_EENS_8epilogue10collective6detail29Sm90TmaWarpSpecializedAdapterINS1F_15DefaultEpilogueISI_SJ_SJ_NS1E_6thread17LinearCombinationISI_Li1EffLNS1J_9ScaleType4KindE0ELNS_15FloatRoundStyleE2ESI_EENS1_15EpilogueDefaultEEEEEvvEEEEvNT_6ParamsE,@function
        .size           _ZN7cutlass13device_kernelINS_4gemm6kernel13GemmUniversalIN4cute5tupleIJiiiiEEENS1_10collective13CollectiveMmaINS1_37MainloopSm90TmaGmmaWarpSpecializedFP8ILi4ENS5_IJNS4_1CILi1EEESB_SB_EEENS1_35KernelTmaWarpSpecializedCooperativeEEENS5_IJNSA_ILi256EEESF_NSA_ILi64EEEEEENS_12float_e5m2_tENS5_IJlSB_lEEESI_SJ_NS4_8TiledMMAINS4_8MMA_AtomIJNS4_4SM904GMMA31MMA_64x256x32_F32E5M2E5M2_SS_TNILNSN_7ScaleInE1ELSP_1EEEEEENS4_6LayoutINS5_IJNSA_ILi2EEESB_SB_EEENS5_IJSB_NSA_ILi0EEESV_EEEEENS5_IJNS4_10UnderscoreESY_SY_EEEEENS4_13SM90_TMA_LOADENS4_14ComposedLayoutINS4_7SwizzleILi2ELi4ELi3EEENS4_18smem_ptr_flag_bitsILi8EEENSS_INS5_IJNSA_ILi8EEESG_EEENS5_IJSG_SB_EEEEEEEvNS4_8identityES11_S1B_vS1C_EENS_8epilogue10collective6detail29Sm90TmaWarpSpecializedAdapterINS1F_15DefaultEpilogueISI_SJ_SJ_NS1E_6thread17LinearCombinationISI_Li1EffLNS1J_9ScaleType4KindE0ELNS_15FloatRoundStyleE2ESI_EENS1_15EpilogueDefaultEEEEEvvEEEEvNT_6ParamsE,(.L_x_585 - _ZN7cutlass13device_kernelINS_4gemm6kernel13GemmUniversalIN4cute5tupleIJiiiiEEENS1_10collective13CollectiveMmaINS1_37MainloopSm90TmaGmmaWarpSpecializedFP8ILi4ENS5_IJNS4_1CILi1EEESB_SB_EEENS1_35KernelTmaWarpSpecializedCooperativeEEENS5_IJNSA_ILi256EEESF_NSA_ILi64EEEEEENS_12float_e5m2_tENS5_IJlSB_lEEESI_SJ_NS4_8TiledMMAINS4_8MMA_AtomIJNS4_4SM904GMMA31MMA_64x256x32_F32E5M2E5M2_SS_TNILNSN_7ScaleInE1ELSP_1EEEEEENS4_6LayoutINS5_IJNSA_ILi2EEESB_SB_EEENS5_IJSB_NSA_ILi0EEESV_EEEEENS5_IJNS4_10UnderscoreESY_SY_EEEEENS4_13SM90_TMA_LOADENS4_14ComposedLayoutINS4_7SwizzleILi2ELi4ELi3EEENS4_18smem_ptr_flag_bitsILi8EEENSS_INS5_IJNSA_ILi8EEESG_EEENS5_IJSG_SB_EEEEEEEvNS4_8identityES11_S1B_vS1C_EENS_8epilogue10collective6detail29Sm90TmaWarpSpecializedAdapterINS1F_15DefaultEpilogueISI_SJ_SJ_NS1E_6thread17LinearCombinationISI_Li1EffLNS1J_9ScaleType4KindE0ELNS_15FloatRoundStyleE2ESI_EENS1_15EpilogueDefaultEEEEEvvEEEEvNT_6ParamsE)
        .other          _ZN7cutlass13device_kernelINS_4gemm6kernel13GemmUniversalIN4cute5tupleIJiiiiEEENS1_10collective13CollectiveMmaINS1_37MainloopSm90TmaGmmaWarpSpecializedFP8ILi4ENS5_IJNS4_1CILi1EEESB_SB_EEENS1_35KernelTmaWarpSpecializedCooperativeEEENS5_IJNSA_ILi256EEESF_NSA_ILi64EEEEEENS_12float_e5m2_tENS5_IJlSB_lEEESI_SJ_NS4_8TiledMMAINS4_8MMA_AtomIJNS4_4SM904GMMA31MMA_64x256x32_F32E5M2E5M2_SS_TNILNSN_7ScaleInE1ELSP_1EEEEEENS4_6LayoutINS5_IJNSA_ILi2EEESB_SB_EEENS5_IJSB_NSA_ILi0EEESV_EEEEENS5_IJNS4_10UnderscoreESY_SY_EEEEENS4_13SM90_TMA_LOADENS4_14ComposedLayoutINS4_7SwizzleILi2ELi4ELi3EEENS4_18smem_ptr_flag_bitsILi8EEENSS_INS5_IJNSA_ILi8EEESG_EEENS5_IJSG_SB_EEEEEEEvNS4_8identityES11_S1B_vS1C_EENS_8epilogue10collective6detail29Sm90TmaWarpSpecializedAdapterINS1F_15DefaultEpilogueISI_SJ_SJ_NS1E_6thread17LinearCombinationISI_Li1EffLNS1J_9ScaleType4KindE0ELNS_15FloatRoundStyleE2ESI_EENS1_15EpilogueDefaultEEEEEvvEEEEvNT_6ParamsE,@"STO_CUDA_ENTRY STV_DEFAULT"
_ZN7cutlass13device_kernelINS_4gemm6kernel13GemmUniversalIN4cute5tupleIJiiiiEEENS1_10collective13CollectiveMmaINS1_37MainloopSm90TmaGmmaWarpSpecializedFP8ILi4ENS5_IJNS4_1CILi1EEESB_SB_EEENS1_35KernelTmaWarpSpecializedCooperativeEEENS5_IJNSA_ILi256EEESF_NSA_ILi64EEEEEENS_12float_e5m2_tENS5_IJlSB_lEEESI_SJ_NS4_8TiledMMAINS4_8MMA_AtomIJNS4_4SM904GMMA31MMA_64x256x32_F32E5M2E5M2_SS_TNILNSN_7ScaleInE1ELSP_1EEEEEENS4_6LayoutINS5_IJNSA_ILi2EEESB_SB_EEENS5_IJSB_NSA_ILi0EEESV_EEEEENS5_IJNS4_10UnderscoreESY_SY_EEEEENS4_13SM90_TMA_LOADENS4_14ComposedLayoutINS4_7SwizzleILi2ELi4ELi3EEENS4_18smem_ptr_flag_bitsILi8EEENSS_INS5_IJNSA_ILi8EEESG_EEENS5_IJSG_SB_EEEEEEEvNS4_8identityES11_S1B_vS1C_EENS_8epilogue10collective6detail29Sm90TmaWarpSpecializedAdapterINS1F_15DefaultEpilogueISI_SJ_SJ_NS1E_6thread17LinearCombinationISI_Li1EffLNS1J_9ScaleType4KindE0ELNS_15FloatRoundStyleE2ESI_EENS1_15EpilogueDefaultEEEEEvvEEEEvNT_6ParamsE:
[----:B------:R-:W0:Y:S02]  /*0000*/  LDC R1, c[0x0][0x28] ;  /* 0x00000a00ff017b82 */ /* 0x000e240000000800 */
[----:B0-----:R-:W-:Y:S01]  /*0010*/  VIADD R1, R1, 0xfffff790 ;  /* 0xfffff79001017836 */ /* 0x001fe20000000000 */
[----:B------:R-:W0:Y:S01]  /*0020*/  S2R R2, SR_TID.X ;  /* 0x0000000000027919 */ /* 0x000e220000002100 */
[----:B------:R-:W-:Y:S01]  /*0030*/  ELECT P0, URZ, PT ;  /* 0x00000000003f782f */ /* 0x000fe20003800000 */
[----:B------:R-:W-:Y:S01]  /*0040*/  BSSY B0, `(.L_x_0) ;  /* 0x0000015000007945 */ /* 0x000fe20003800000 */
[--C-:B0-----:R-:W-:Y:S02]  /*0050*/  SHF.R.U32.HI R0, RZ, 0x5, R2.reuse ;  /* 0x00000005ff007819 */ /* 0x101fe40000011602 */
[----:B------:R-:W-:-:S03]  /*0060*/  SHF.R.U32.HI R2, RZ, 0x7, R2 ;  /* 0x00000007ff027819 */ /* 0x000fc60000011602 */
[----:B------:R-:W0:Y:S04]  /*0070*/  SHFL.IDX PT, R3, R0, RZ, 0x1f ;  /* 0x00001fff00037589 */ /* 0x000e2800000e0000 */
[----:B------:R-:W1:Y:S01]  /*0080*/  SHFL.IDX PT, R2, R2, RZ, 0x1f ;  /* 0x00001fff02027589 */ /* 0x000e6200000e0000 */
[----:B0-----:R-:W-:Y:S02]  /*0090*/  R2UR UR4, R3 ;  /* 0x00000000030472ca */ /* 0x001fe400000e0000 */
[----:B-1----:R-:W-:-:S11]  /*00a0*/  R2UR UR6, R2 ;  /* 0x00000000020672ca */ /* 0x002fd600000e0000 */
[----:B------:R-:W-:Y:S02]  /*00b0*/  USHF.R.S32.HI UR5, URZ, 0x1f, UR4 ;  /* 0x0000001f3f057899 */ /* 0x000fe40008011404 */
[----:B------:R-:W-:Y:S02]  /*00c0*/  ISETP.NE.OR P0, PT, RZ, UR4, !P0 ;  /* 0x00000004ff007c0c */ /* 0x000fe4000c705670 */
[----:B------:R-:W-:-:S04]  /*00d0*/  ULEA.HI UR5, UR5, UR4, URZ, 0x2 ;  /* 0x0000000405057291 */ /* 0x000fc8000f8f103f */
[----:B------:R-:W-:-:S04]  /*00e0*/  ULOP3.LUT UR5, UR5, 0xfffffffc, URZ, 0xc0, !UPT ;  /* 0xfffffffc05057892 */ /* 0x000fc8000f8ec03f */
[----:B------:R-:W-:-:S03]  /*00f0*/  UIADD3 UR8, UR4, -UR5, URZ ;  /* 0x8000000504087290 */ /* 0x000fc6000fffe03f */
[----:B------:R-:W-:Y:S09]  /*0100*/  @P0 BRA `(.L_x_1) ;  /* 0x0000000000200947 */ /* 0x000ff20003800000 */
[----:B------:R-:W-:Y:S02]  /*0110*/  ULDC.64 UR4, c[0x0][0x198] ;  /* 0x0000660000047ab9 */ /* 0x000fe40000000a00 */
[----:B------:R-:W-:Y:S02]  /*0120*/  UIADD3 UR10, UP0, UR4, 0xf0, URZ ;  /* 0x000000f0040a7890 */ /* 0x000fe4000ff1e03f */
[----:B------:R-:W-:Y:S02]  /*0130*/  UIADD3 UR4, UP1, UR4, 0x1f0, URZ ;  /* 0x000001f004047890 */ /* 0x000fe4000ff3e03f */
[----:B------:R-:W-:Y:S02]  /*0140*/  UIADD3.X UR11, URZ, UR5, URZ, UP0, !UPT ;  /* 0x000000053f0b7290 */ /* 0x000fe400087fe43f */
[----:B------:R-:W-:-:S07]  /*0150*/  UIADD3.X UR5, URZ, UR5, URZ, UP1, !UPT ;  /* 0x000000053f057290 */ /* 0x000fce0008ffe43f */
[----:B------:R0:W-:Y:S02]  /*0160*/  UTMACCTL.PF [UR10] ;  /* 0x000000000a0079b9 */ /* 0x0001e40008040000 */
[----:B------:R0:W-:Y:S02]  /*0170*/  UTMACCTL.PF [UR4] ;  /* 0x00000000040079b9 */ /* 0x0001e40008040000 */
[----:B0-----:R-:W-:Y:S01]  /*0180*/  NOP ;  /* 0x0000000000007918 */ /* 0x001fe20000000000 */
.L_x_1:
[----:B------:R-:W-:Y:S05]  /*0190*/  BSYNC B0 ;  /* 0x0000000000007941 */ /* 0x000fea0003800000 */
.L_x_0:
[----:B------:R-:W0:Y:S01]  /*01a0*/  SHFL.IDX PT, R2, R0, RZ, 0x1f ;  /* 0x00001fff00027589 */ /* 0x000e2200000e0000 */
[----:B------:R-:W-:Y:S01]  /*01b0*/  UISETP.NE.AND UP0, UPT, UR8, 0x3, UPT ;  /* 0x000000030800788c */ /* 0x000fe2000bf05270 */
[----:B------:R-:W-:Y:S01]  /*01c0*/  ISETP.NE.AND P1, PT, RZ, UR6, PT ;  /* 0x00000006ff007c0c */ /* 0x000fe2000bf25270 */
[----:B------:R-:W-:Y:S02]  /*01d0*/  UIADD3 UR10, UR6, -0x1, URZ ;  /* 0xffffffff060a7890 */ /* 0x000fe4000fffe03f */
[----:B------:R-:W-:Y:S02]  /*01e0*/  UISETP.EQ.OR UP0, UPT, UR8, URZ, !UP0 ;  /* 0x0000003f0800728c */ /* 0x000fe4000c702670 */
[----:B------:R-:W-:Y:S02]  /*01f0*/  UISETP.GE.U32.AND UP1, UPT, UR10, 0x2, UPT ;  /* 0x000000020a00788c */ /* 0x000fe4000bf26070 */
[----:B------:R-:W-:-:S04]  /*0200*/  UISETP.EQ.AND UP0, UPT, UR6, URZ, UP0 ;  /* 0x0000003f0600728c */ /* 0x000fc80008702270 */
[----:B------:R-:W-:-:S04]  /*0210*/  USEL UR13, URZ, 0x1, !UP0 ;  /* 0x000000013f0d7887 */ /* 0x000fc8000c000000 */
[----:B------:R-:W-:Y:S01]  /*0220*/  USEL UR13, UR13, 0x2, UP1 ;  /* 0x000000020d0d7887 */ /* 0x000fe20008800000 */
[----:B0-----:R-:W-:-:S13]  /*0230*/  ISETP.NE.AND P0, PT, R2, RZ, PT ;  /* 0x000000ff0200720c */ /* 0x001fda0003f05270 */
[----:B------:R-:W-:Y:S05]  /*0240*/  @P0 BRA `(.L_x_2) ;  /* 0x0000000000580947 */ /* 0x000fea0003800000 */
[----:B------:R-:W0:Y:S01]  /*0250*/  S2UR UR9, SR_CgaCtaId ;  /* 0x00000000000979c3 */ /* 0x000e220000008800 */
[----:B------:R-:W-:Y:S01]  /*0260*/  UMOV UR4, 0x400 ;  /* 0x0000040000047882 */ /* 0x000fe20000000000 */
[----:B------:R-:W-:Y:S01]  /*0270*/  UMOV UR5, 0x1 ;  /* 0x0000000100057882 */ /* 0x000fe20000000000 */
[----:B------:R-:W-:Y:S01]  /*0280*/  UMOV UR6, 0x100 ;  /* 0x0000010000067882 */ /* 0x000fe20000000000 */
[----:B------:R-:W-:Y:S01]  /*0290*/  ELECT P0, URZ, PT ;  /* 0x00000000003f782f */ /* 0x000fe20003800000 */
[----:B------:R-:W-:-:S04]  /*02a0*/  UIADD3 UR6, -UR6, 0x100000, URZ ;  /* 0x0010000006067890 */ /* 0x000fc8000fffe13f */
[----:B------:R-:W-:Y:S02]  /*02b0*/  USHF.L.U32 UR7, UR6, 0xb, URZ ;  /* 0x0000000b06077899 */ /* 0x000fe4000800063f */
[----:B------:R-:W-:Y:S02]  /*02c0*/  USHF.L.U32 UR6, UR6, 0x1, URZ ;  /* 0x0000000106067899 */ /* 0x000fe4000800063f */
[----:B0-----:R-:W-:Y:S02]  /*02d0*/  ULEA UR9, UR9, UR4, 0x18 ;  /* 0x0000000409097291 */ /* 0x001fe4000f8ec03f */
[----:B------:R-:W-:-:S04]  /*02e0*/  UIADD3 UR4, -UR5, 0x100000, URZ ;  /* 0x0010000005047890 */ /* 0x000fc8000fffe13f */
[----:B------:R-:W-:Y:S02]  /*02f0*/  USHF.L.U32 UR5, UR4, 0xb, URZ ;  /* 0x0000000b04057899 */ /* 0x000fe4000800063f */
[----:B------:R-:W-:Y:S01]  /*0300*/  USHF.L.U32 UR4, UR4, 0x1, URZ ;  /* 0x0000000104047899 */ /* 0x000fe2000800063f */
[----:B------:R-:W0:Y:S11]  /*0310*/  FENCE.VIEW.ASYNC.S ;  /* 0x00000000000073c6 */ /* 0x000e360000000000 */
[----:B0-----:R0:W1:Y:S01]  /*0320*/  SYNCS.EXCH.64 URZ, [UR9], UR4 ;  /* 0x00000004093f75b2 */ /* 0x0010620008000100 */
[----:B------:R0:W2:Y:S01]  /*0330*/  SYNCS.EXCH.64 URZ, [UR9+0x20], UR6 ;  /* 0x00002006093f75b2 */ /* 0x0000a20008000100 */
[----:B------:R0:W3:Y:S01]  /*0340*/  SYNCS.EXCH.64 URZ, [UR9+0x8], UR4 ;  /* 0x00000804093f75b2 */ /* 0x0000e20008000100 */
[----:B------:R0:W4:Y:S01]  /*0350*/  SYNCS.EXCH.64 URZ, [UR9+0x28], UR6 ;  /* 0x00002806093f75b2 */ /* 0x0001220008000100 */
[----:B------:R0:W0:Y:S01]  /*0360*/  SYNCS.EXCH.64 URZ, [UR9+0x10], UR4 ;  /* 0x00001004093f75b2 */ /* 0x0000220008000100 */
[----:B------:R0:W0:Y:S01]  /*0370*/  SYNCS.EXCH.64 URZ, [UR9+0x30], UR6 ;  /* 0x00003006093f75b2 */ /* 0x0000220008000100 */
[----:B------:R0:W0:Y:S01]  /*0380*/  SYNCS.EXCH.64 URZ, [UR9+0x18], UR4 ;  /* 0x00001804093f75b2 */ /* 0x0000220008000100 */
[----:B------:R0:W0:Y:S01]  /*0390*/  SYNCS.EXCH.64 URZ, [UR9+0x38], UR6 ;  /* 0x00003806093f75b2 */ /* 0x0000220008000100 */
[----:B------:R-:W-:Y:S01]  /*03a0*/  NOP ;  /* 0x0000000000007918 */ /* 0x000fe20000000000 */
.L_x_2:
[----:B------:R-:W5:Y:S01]  /*03b0*/  LDC R2, c[0x0][0x65c] ;  /* 0x00019700ff027b82 */ /* 0x000f620000000800 */
[----:B------:R-:W1:Y:S01]  /*03c0*/  SHFL.IDX PT, R0, R0, RZ, 0x1f ;  /* 0x00001fff00007589 */ /* 0x000e6200000e0000 */
[----:B------:R-:W-:Y:S01]  /*03d0*/  ELECT P0, URZ, PT ;  /* 0x00000000003f782f */ /* 0x000fe20003800000 */
[----:B------:R-:W-:Y:S01]  /*03e0*/  IMAD.MOV.U32 R3, RZ, RZ, RZ ;  /* 0x000000ffff037224 */ /* 0x000fe200078e00ff */
[----:B0-----:R-:W-:Y:S01]  /*03f0*/  UMOV UR4, 0x20 ;  /* 0x0000002000047882 */ /* 0x001fe20000000000 */
[----:B------:R-:W0:Y:S01]  /*0400*/  S2R R11, SR_CTAID.Y ;  /* 0x00000000000b7919 */ /* 0x000e220000002600 */
[----:B------:R-:W-:Y:S01]  /*0410*/  NOP ;  /* 0x0000000000007918 */ /* 0x000fe20000000000 */
[----:B------:R-:W-:Y:S01]  /*0420*/  NOP ;  /* 0x0000000000007918 */ /* 0x000fe20000000000 */
[----:B-----5:R-:W-:Y:S02]  /*0430*/  ISETP.NE.AND P4, PT, R2, 0x1, PT ;  /* 0x000000010200780c */ /* 0x020fe40003f85270 */
[----:B------:R-:W5:Y:S01]  /*0440*/  S2R R2, SR_CTAID.X ;  /* 0x0000000000027919 */ /* 0x000f620000002500 */
[----:B-1----:R-:W-:-:S10]  /*0450*/  ISETP.NE.OR P0, PT, R0, RZ, !P0 ;  /* 0x000000ff0000720c */ /* 0x002fd40004705670 */
[----:B------:R-:W5:Y:S01]  /*0460*/  @P4 LDC R7, c[0x0][0x10] ;  /* 0x00000400ff074b82 */ /* 0x000f620000000800 */
[----:B0-----:R-:W-:Y:S02]  /*0470*/  @P4 IMAD.MOV.U32 R4, RZ, RZ, R11 ;  /* 0x000000ffff044224 */ /* 0x001fe400078e000b */
[----:B------:R-:W-:Y:S01]  /*0480*/  VOTEU.ALL UP0, P0 ;  /* 0x00000000003f7886 */ /* 0x000fe20000000000 */
[----:B------:R-:W-:Y:S01]  /*0490*/  @P4 IMAD.MOV.U32 R5, RZ, RZ, RZ ;  /* 0x000000ffff054224 */ /* 0x000fe200078e00ff */
[----:B------:R-:W-:Y:S01]  /*04a0*/  VOTEU.ALL UP1, P0 ;  /* 0x00000000003f7886 */ /* 0x000fe20000020000 */
[----:B------:R-:W-:Y:S02]  /*04b0*/  @P4 IMAD.MOV.U32 R13, RZ, RZ, RZ ;  /* 0x000000ffff0d4224 */ /* 0x000fe400078e00ff */
[----:B------:R-:W0:Y:S01]  /*04c0*/  @!P4 LDC R9, c[0x0][0xc] ;  /* 0x00000300ff09cb82 */ /* 0x000e220000000800 */
[----:B------:R-:W-:Y:S01]  /*04d0*/  @!UP0 UMOV UR6, 0x400 ;  /* 0x0000040000068882 */ /* 0x000fe20000000000 */
[----:B------:R-:W-:-:S04]  /*04e0*/  @!UP0 UIADD3 UR4, -UR4, 0x100000, URZ ;  /* 0x0010000004048890 */ /* 0x000fc8000fffe13f */
[----:B------:R-:W-:Y:S02]  /*04f0*/  @!UP0 USHF.L.U32 UR5, UR4, 0xb, URZ ;  /* 0x0000000b04058899 */ /* 0x000fe4000800063f */
[----:B------:R-:W-:Y:S01]  /*0500*/  @!UP0 USHF.L.U32 UR4, UR4, 0x1, URZ ;  /* 0x0000000104048899 */ /* 0x000fe2000800063f */
[----:B------:R-:W1:Y:S01]  /*0510*/  @!UP0 S2UR UR7, SR_CgaCtaId ;  /* 0x00000000000789c3 */ /* 0x000e620000008800 */
[----:B-----5:R-:W-:-:S04]  /*0520*/  @P4 IMAD.WIDE.U32 R6, R2, R7, R4 ;  /* 0x0000000702064225 */ /* 0x020fc800078e0004 */
[----:B------:R-:W-:Y:S02]  /*0530*/  @P4 IMAD.MOV.U32 R10, RZ, RZ, R6 ;  /* 0x000000ffff0a4224 */ /* 0x000fe400078e0006 */
[----:B------:R-:W-:Y:S02]  /*0540*/  @P4 IMAD.IADD R14, R7, 0x1, R13 ;  /* 0x00000001070e4824 */ /* 0x000fe400078e020d */
[----:B0-----:R-:W-:-:S04]  /*0550*/  @!P4 IMAD.WIDE.U32 R4, R9, R11, R2 ;  /* 0x0000000b0904c225 */ /* 0x001fc800078e0002 */
[----:B------:R-:W-:Y:S02]  /*0560*/  @!P4 IMAD.MOV.U32 R10, RZ, RZ, R4 ;  /* 0x000000ffff0ac224 */ /* 0x000fe400078e0004 */
[----:B------:R-:W-:Y:S01]  /*0570*/  @!P4 IMAD.MOV.U32 R14, RZ, RZ, R5 ;  /* 0x000000ffff0ec224 */ /* 0x000fe200078e0005 */
[----:B-1----:R-:W-:Y:S02]  /*0580*/  @!UP0 ULEA UR6, UR7, UR6, 0x18 ;  /* 0x0000000607068291 */ /* 0x002fe4000f8ec03f */
[----:B------:R0:W-:Y:S01]  /*0590*/  STL [R1+0x458], R10 ;  /* 0x0004580a01007387 */ /* 0x0001e20000100800 */
[----:B------:R-:W-:-:S03]  /*05a0*/  VOTEU.ALL UP0, P0 ;  /* 0x00000000003f7886 */ /* 0x000fc60000000000 */
[----:B------:R0:W-:Y:S04]  /*05b0*/  STL [R1+0x454], R14 ;  /* 0x0004540e01007387 */ /* 0x0001e80000100800 */
[----:B------:R-:W1:Y:S02]  /*05c0*/  FENCE.VIEW.ASYNC.S ;  /* 0x00000000000073c6 */ /* 0x000e640000000000 */
[----:B-1----:R0:W2:Y:S01]  /*05d0*/  @!UP0 SYNCS.EXCH.64 URZ, [UR6+0x50], UR4 ;  /* 0x00005004063f85b2 */ /* 0x0020a20008000100 */
[----:B------:R0:W2:Y:S01]  /*05e0*/  @!UP1 SYNCS.EXCH.64 URZ, [UR6+0x58], UR4 ;  /* 0x00005804063f95b2 */ /* 0x0000a20008000100 */
[----:B------:R-:W-:Y:S01]  /*05f0*/  NOP ;  /* 0x0000000000007918 */ /* 0x000fe20000000000 */
[----:B--234-:R-:W-:Y:S06]  /*0600*/  BAR.SYNC.DEFER_BLOCKING 0x0 ;  /* 0x0000000000007b1d */ /* 0x01cfec0000010000 */
[----:B0-----:R-:W-:Y:S05]  /*0610*/  @!P1 BRA `(.L_x_3) ;  /* 0x0000023000e89947 */ /* 0x001fea0003800000 */
[----:B------:R-:W-:-:S06]  /*0620*/  UISETP.GT.U32.AND UP0, UPT, UR10, 0x1, UPT ;  /* 0x000000010a00788c */ /* 0x000fcc000bf04070 */
[----:B------:R-:W-:-:S13]  /*0630*/  PLOP3.LUT P0, PT, PT, PT, UP0, 0x80, 0x0 ;  /* 0x000000000000781c */ /* 0x000fda0003f0f008 */
[----:B------:R-:W-:Y:S05]  /*0640*/  @P0 EXIT ;  /* 0x000000000000094d */ /* 0x000fea0003800000 */
[----:B------:R-:W-:Y:S01]  /*0650*/  IMAD.MOV.U32 R5, RZ, RZ, -0x1 ;  /* 0xffffffffff057424 */ /* 0x000fe200078e00ff */
[----:B------:R-:W-:Y:S01]  /*0660*/  ULDC.64 UR4, c[0x0][0x650] ;  /* 0x0001940000047ab9 */ /* 0x000fe20000000a00 */
[----:B------:R-:W-:Y:S01]  /*0670*/  IMAD.MOV.U32 R4, RZ, RZ, -0x1 ;  /* 0xffffffffff047424 */ /* 0x000fe200078e00ff */
[----:B------:R-:W-:Y:S01]  /*0680*/  ISETP.GE.U32.AND P0, PT, R10, UR4, PT ;  /* 0x000000040a007c0c */ /* 0x000fe2000bf06070 */
[----:B------:R-:W-:Y:S01]  /*0690*/  UMOV UR10, 0xffffffff ;  /* 0xffffffff000a7882 */ /* 0x000fe20000000000 */
[----:B------:R0:W-:Y:S01]  /*06a0*/  STL [R1+0x460], R5 ;  /* 0x0004600501007387 */ /* 0x0001e20000100800 */
[----:B------:R-:W-:Y:S02]  /*06b0*/  PRMT R0, RZ, 0x7610, R0 ;  /* 0x00007610ff007816 */ /* 0x000fe40000000000 */
[----:B------:R-:W-:Y:S01]  /*06c0*/  ISETP.GE.U32.AND.EX P0, PT, R14, UR5, PT, P0 ;  /* 0x000000050e007c0c */ /* 0x000fe2000bf06100 */
[----:B------:R0:W-:-:S12]  /*06d0*/  STL [R1+0x45c], R4 ;  /* 0x00045c0401007387 */ /* 0x0001d80000100800 */
[----:B0-----:R-:W-:Y:S05]  /*06e0*/  @P0 BRA `(.L_x_4) ;  /* 0x00000004006c0947 */ /* 0x001fea0003800000 */
[----:B------:R-:W-:Y:S01]  /*06f0*/  ULDC.64 UR14, c[0x0][0x628] ;  /* 0x00018a00000e7ab9 */ /* 0x000fe20000000a00 */
[----:B------:R-:W0:Y:S01]  /*0700*/  LDC.64 R12, c[0x0][0x620] ;  /* 0x00018800ff0c7b82 */ /* 0x000e220000000a00 */
[----:B------:R-:W-:Y:S01]  /*0710*/  ISETP.NE.U32.AND P0, PT, RZ, UR14, PT ;  /* 0x0000000eff007c0c */ /* 0x000fe2000bf05070 */
[----:B------:R-:W-:Y:S01]  /*0720*/  ULDC UR11, c[0x0][0x630] ;  /* 0x00018c00000b7ab9 */ /* 0x000fe20000000800 */
[----:B------:R-:W-:Y:S02]  /*0730*/  R2UR UR4, R10 ;  /* 0x000000000a0472ca */ /* 0x000fe400000e0000 */
[----:B------:R-:W-:Y:S02]  /*0740*/  ISETP.NE.AND.EX P0, PT, RZ, UR15, PT, P0 ;  /* 0x0000000fff007c0c */ /* 0x000fe4000bf05300 */
[----:B------:R-:W-:-:S11]  /*0750*/  R2UR UR5, R14 ;  /* 0x000000000e0572ca */ /* 0x000fd600000e0000 */
[----:B------:R-:W-:Y:S05]  /*0760*/  @!P0 BRA `(.L_x_5) ;  /* 0x0000000000308947 */ /* 0x000fea0003800000 */
[----:B------:R-:W-:Y:S01]  /*0770*/  R2UR UR4, R10 ;  /* 0x000000000a0472ca */ /* 0x000fe200000e0000 */
[----:B------:R-:W-:Y:S01]  /*0780*/  ULDC UR8, c[0x0][0x634] ;  /* 0x00018d0000087ab9 */ /* 0x000fe20000000800 */
[----:B------:R-:W-:-:S11]  /*0790*/  R2UR UR10, R14 ;  /* 0x000000000e0a72ca */ /* 0x000fd600000e0000 */
[----:B------:R-:W-:-:S04]  /*07a0*/  UIADD3 UR8, UP0, UR4, UR8, URZ ;  /* 0x0000000804087290 */ /* 0x000fc8000ff1e03f */
[----:B------:R-:W-:-:S04]  /*07b0*/  UIADD3.X UR10, URZ, UR10, URZ, UP0, !UPT ;  /* 0x0000000a3f0a7290 */ /* 0x000fc800087fe43f */
[----:B------:R-:W-:-:S04]  /*07c0*/  UIMAD.WIDE.U32 UR4, UR10, UR14, URZ ;  /* 0x0000000e0a0472a5 */ /* 0x000fc8000f8e003f */
[----:B------:R-:W-:Y:S02]  /*07d0*/  UIMAD.WIDE.U32 UR6, UP0, UR8, UR15, UR4 ;  /* 0x0000000f080672a5 */ /* 0x000fe4000f800004 */
[----:B------:R-:W-:Y:S02]  /*07e0*/  UIMAD.WIDE.U32 UR4, UR8, UR14, URZ ;  /* 0x0000000e080472a5 */ /* 0x000fe4000f8e003f */
[----:B------:R-:W-:Y:S02]  /*07f0*/  UIADD3.X UR9, URZ, URZ, URZ, UP0, !UPT ;  /* 0x0000003f3f097290 */ /* 0x000fe400087fe43f */
[----:B------:R-:W-:Y:S01]  /*0800*/  UIADD3 URZ, UP0, UR5, UR6, URZ ;  /* 0x00000006053f7290 */ /* 0x000fe2000ff1e03f */
[----:B------:R-:W-:-:S03]  /*0810*/  UMOV UR8, UR7 ;  /* 0x0000000700087c82 */ /* 0x000fc60008000000 */
[----:B------:R-:W-:-:S12]  /*0820*/  UIMAD.WIDE.U32.X UR4, UR10, UR15, UR8, UP0 ;  /* 0x0000000f0a0472a5 */ /* 0x000fd800080e0408 */
.L_x_5:
[----:B------:R-:W-:Y:S01]  /*0830*/  USHF.R.U64 UR10, UR4, UR11, UR5 ;  /* 0x0000000b040a7299 */ /* 0x000fe20008001205 */
[----:B------:R-:W1:Y:S01]  /*0840*/  LDC R8, c[0x0][0x618] ;  /* 0x00018600ff087b82 */ /* 0x000e620000000800 */
[----:B------:R-:W-:Y:S01]  /*0850*/  USHF.R.U32.HI UR4, URZ, UR11, UR5 ;  /* 0x0000000b3f047299 */ /* 0x000fe20008011605 */
[----:B------:R-:W-:Y:S01]  /*0860*/  I2FP.F32.U32 R0, R2 ;  /* 0x0000000200007245 */ /* 0x000fe20000201000 */
[----:B------:R-:W-:Y:S01]  /*0870*/  IMAD.MOV.U32 R4, RZ, RZ, R10 ;  /* 0x000000ffff047224 */ /* 0x000fe200078e000a */
[----:B------:R-:W-:Y:S01]  /*0880*/  ULDC UR5, c[0x0][0x150] ;  /* 0x0000540000057ab9 */ /* 0x000fe20000000800 */
[----:B------:R-:W-:Y:S01]  /*0890*/  IADD3 R7, P0, RZ, -UR10, RZ ;  /* 0x8000000aff077c10 */ /* 0x000fe2000ff1e0ff */
[----:B------:R-:W-:Y:S02]  /*08a0*/  IMAD.MOV.U32 R5, RZ, RZ, R14 ;  /* 0x000000ffff057224 */ /* 0x000fe400078e000e */
[----:B------:R-:W-:Y:S01]  /*08b0*/  FMUL R0, R0, UR5 ;  /* 0x0000000500007c20 */ /* 0x000fe20008400000 */
[----:B------:R-:W2:Y:S01]  /*08c0*/  LDC.64 R20, c[0x0][0x640] ;  /* 0x00019000ff147b82 */ /* 0x000ea20000000a00 */
[----:B------:R-:W-:Y:S01]  /*08d0*/  IMAD.X R9, RZ, RZ, ~UR4, P0 ;  /* 0x80000004ff097e24 */ /* 0x000fe200080e06ff */
[----:B------:R-:W-:Y:S01]  /*08e0*/  ULDC UR4, c[0x0][0x154] ;  /* 0x0000550000047ab9 */ /* 0x000fe20000000800 */
[----:B0-----:R-:W-:-:S02]  /*08f0*/  IMAD.WIDE.U32 R4, R7, R12, R4 ;  /* 0x0000000c07047225 */ /* 0x001fc400078e0004 */
[----:B------:R-:W0:Y:S03]  /*0900*/  F2I.U32.TRUNC.NTZ R0, R0 ;  /* 0x0000000000007305 */ /* 0x000e26000020f000 */
[----:B------:R-:W3:Y:S01]  /*0910*/  LDC R3, c[0x0][0x144] ;  /* 0x00005100ff037b82 */ /* 0x000ee20000000800 */
[----:B------:R-:W-:-:S04]  /*0920*/  IMAD R6, R9, R12, RZ ;  /* 0x0000000c09067224 */ /* 0x000fc800078e02ff */
[----:B------:R-:W-:-:S03]  /*0930*/  IMAD R7, R7, R13, R6 ;  /* 0x0000000d07077224 */ /* 0x000fc600078e0206 */
[----:B------:R-:W4:Y:S01]  /*0940*/  LDC R10, c[0x0][0x608] ;  /* 0x00018200ff0a7b82 */ /* 0x000f220000000800 */
[----:B------:R-:W-:Y:S02]  /*0950*/  IMAD.IADD R5, R5, 0x1, R7 ;  /* 0x0000000105057824 */ /* 0x000fe400078e0207 */
[----:B------:R-:W-:Y:S02]  /*0960*/  IMAD.MOV.U32 R7, RZ, RZ, -0x1 ;  /* 0xffffffffff077424 */ /* 0x000fe400078e00ff */
[----:B0-----:R-:W-:Y:S01]  /*0970*/  IMAD.MOV R6, RZ, RZ, -R0 ;  /* 0x000000ffff067224 */ /* 0x001fe200078e0a00 */
[----:B-1----:R-:W-:Y:S02]  /*0980*/  SHF.R.U64 R14, R4, R8, R5 ;  /* 0x00000008040e7219 */ /* 0x002fe40000001205 */
[----:B------:R-:W0:Y:S01]  /*0990*/  LDC R18, c[0x0][0x658] ;  /* 0x00019600ff127b82 */ /* 0x000e220000000800 */
[----:B------:R-:W-:Y:S02]  /*09a0*/  I2FP.F32.U32 R4, R11 ;  /* 0x0000000b00047245 */ /* 0x000fe40000201000 */
[----:B--2---:R-:W-:-:S02]  /*09b0*/  ISETP.NE.U32.AND P0, PT, R20, RZ, PT ;  /* 0x000000ff1400720c */ /* 0x004fc40003f05070 */
[----:B------:R-:W-:Y:S01]  /*09c0*/  SHF.R.U32.HI R5, RZ, R8, R5 ;  /* 0x00000008ff057219 */ /* 0x000fe20000011605 */
[----:B------:R-:W-:Y:S01]  /*09d0*/  FMUL R4, R4, UR4 ;  /* 0x0000000404047c20 */ /* 0x000fe20008400000 */
[----:B------:R-:W-:Y:S01]  /*09e0*/  ISETP.NE.AND.EX P0, PT, R21, RZ, PT, P0 ;  /* 0x000000ff1500720c */ /* 0x000fe20003f05300 */
[----:B------:R-:W1:Y:S01]  /*09f0*/  LDC R12, c[0x0][0x148] ;  /* 0x00005200ff0c7b82 */ /* 0x000e620000000800 */
[----:B---3--:R-:W-:-:S07]  /*0a00*/  IMAD R0, R3, R6, R2 ;  /* 0x0000000603007224 */ /* 0x008fce00078e0202 */
[----:B------:R-:W2:Y:S01]  /*0a10*/  LDC R16, c[0x0][0x600] ;  /* 0x00018000ff107b82 */ /* 0x000ea20000000800 */
[-CC-:B----4-:R-:W-:Y:S02]  /*0a20*/  SHF.R.U64 R22, R14, R10.reuse, R5.reuse ;  /* 0x0000000a0e167219 */ /* 0x190fe40000001205 */
[----:B------:R-:W-:Y:S01]  /*0a30*/  SHF.R.U32.HI R3, RZ, R10, R5 ;  /* 0x0000000aff037219 */ /* 0x000fe20000011605 */
[----:B------:R-:W-:Y:S01]  /*0a40*/  IMAD.MOV.U32 R5, RZ, RZ, 0x1 ;  /* 0x00000001ff057424 */ /* 0x000fe200078e00ff */
[----:B------:R3:W4:Y:S03]  /*0a50*/  F2I.U32.TRUNC.NTZ R10, R4 ;  /* 0x00000004000a7305 */ /* 0x000726000020f000 */
[----:B------:R-:W1:Y:S01]  /*0a60*/  LDC R15, c[0x0][0x648] ;  /* 0x00019200ff0f7b82 */ /* 0x000e620000000800 */
[-C--:B0-----:R-:W-:Y:S02]  /*0a70*/  SHF.L.U32 R2, R7, R18.reuse, RZ ;  /* 0x0000001207027219 */ /* 0x081fe400000006ff */
[----:B------:R-:W-:-:S02]  /*0a80*/  SHF.R.U64 R24, R22, R18, R3 ;  /* 0x0000001216187219 */ /* 0x000fc40000001203 */
[----:B------:R-:W-:Y:S02]  /*0a90*/  LOP3.LUT R9, RZ, R2, RZ, 0x33, !PT ;  /* 0x00000002ff097212 */ /* 0x000fe400078e33ff */
[-C--:B------:R-:W-:Y:S01]  /*0aa0*/  SHF.R.U32.HI R3, RZ, R18.reuse, R3 ;  /* 0x00000012ff037219 */ /* 0x080fe20000011603 */
[----:B------:R-:W0:Y:S01]  /*0ab0*/  LDC R17, c[0x0][0x638] ;  /* 0x00018e00ff117b82 */ /* 0x000e220000000800 */
[----:B------:R-:W-:Y:S01]  /*0ac0*/  SHF.L.U32 R8, R5, R18, RZ ;  /* 0x0000001205087219 */ /* 0x000fe200000006ff */
[----:B------:R-:W-:-:S06]  /*0ad0*/  IMAD.MOV.U32 R2, RZ, RZ, R24 ;  /* 0x000000ffff027224 */ /* 0x000fcc00078e0018 */
[----:B------:R-:W0:Y:S01]  /*0ae0*/  LDC R19, c[0x0][0x610] ;  /* 0x00018400ff137b82 */ /* 0x000e220000000800 */
[----:B---34-:R-:W-:Y:S05]  /*0af0*/  @!P0 BRA `(.L_x_6) ;  /* 0x0000000000288947 */ /* 0x018fea0003800000 */
[----:B------:R-:W3:Y:S02]  /*0b00*/  LDC R7, c[0x0][0x64c] ;  /* 0x00019300ff077b82 */ /* 0x000ee40000000800 */
[----:B---3--:R-:W-:-:S05]  /*0b10*/  IADD3 R7, P0, R24, R7, RZ ;  /* 0x0000000718077210 */ /* 0x008fca0007f1e0ff */
[----:B------:R-:W-:-:S04]  /*0b20*/  IMAD.X R13, RZ, RZ, R3, P0 ;  /* 0x000000ffff0d7224 */ /* 0x000fc800000e0603 */
[----:B------:R-:W-:-:S04]  /*0b30*/  IMAD.WIDE.U32 R2, R13, R20, RZ ;  /* 0x000000140d027225 */ /* 0x000fc800078e00ff */
[----:B------:R-:W-:-:S04]  /*0b40*/  IMAD.WIDE.U32 R4, P0, R7, R21, R2 ;  /* 0x0000001507047225 */ /* 0x000fc80007800002 */
[----:B------:R-:W-:-:S04]  /*0b50*/  IMAD.WIDE.U32 R2, R7, R20, RZ ;  /* 0x0000001407027225 */ /* 0x000fc800078e00ff */
[----:B------:R-:W-:Y:S01]  /*0b60*/  IMAD.X R7, RZ, RZ, RZ, P0 ;  /* 0x000000ffff077224 */ /* 0x000fe200000e06ff */
[----:B------:R-:W-:Y:S01]  /*0b70*/  IADD3 RZ, P0, R3, R4, RZ ;  /* 0x0000000403ff7210 */ /* 0x000fe20007f1e0ff */
[----:B------:R-:W-:-:S04]  /*0b80*/  IMAD.MOV.U32 R6, RZ, RZ, R5 ;  /* 0x000000ffff067224 */ /* 0x000fc800078e0005 */
[----:B------:R-:W-:-:S08]  /*0b90*/  IMAD.WIDE.U32.X R2, R13, R21, R6, P0 ;  /* 0x000000150d027225 */ /* 0x000fd000000e0406 */
.L_x_6:
[----:B-1----:R-:W-:Y:S01]  /*0ba0*/  SHF.R.U64 R2, R2, R15, R3 ;  /* 0x0000000f02027219 */ /* 0x002fe20000001203 */
[----:B--2---:R-:W-:Y:S01]  /*0bb0*/  VIADD R3, R16, 0xffffffff ;  /* 0xffffffff10037836 */ /* 0x004fe20000000000 */
[----:B------:R-:W-:Y:S01]  /*0bc0*/  LOP3.LUT R9, R22, R9, RZ, 0xc0, !PT ;  /* 0x0000000916097212 */ /* 0x000fe200078ec0ff */
[----:B------:R-:W-:Y:S02]  /*0bd0*/  IMAD.MOV R10, RZ, RZ, -R10 ;  /* 0x000000ffff0a7224 */ /* 0x000fe400078e0a0a */
[----:B------:R-:W-:Y:S01]  /*0be0*/  IMAD.MOV R4, RZ, RZ, -R2 ;  /* 0x000000ffff047224 */ /* 0x000fe200078e0a02 */
[----:B------:R-:W-:Y:S01]  /*0bf0*/  LOP3.LUT R14, R14, R3, RZ, 0xc0, !PT ;  /* 0x000000030e0e7212 */ /* 0x000fe200078ec0ff */
[----:B------:R-:W-:Y:S02]  /*0c00*/  @P4 IMAD R0, R12, R10, R11 ;  /* 0x0000000a0c004224 */ /* 0x000fe400078e020b */
[----:B------:R-:W-:Y:S02]  /*0c10*/  IMAD R9, R8, R2, R9 ;  /* 0x0000000208097224 */ /* 0x000fe400078e0209 */
[----:B0-----:R-:W-:-:S02]  /*0c20*/  IMAD R3, R4, R17, R24 ;  /* 0x0000001104037224 */ /* 0x001fc400078e0218 */
[----:B------:R-:W-:Y:S02]  /*0c30*/  IMAD R2, R9, R19, R0 ;  /* 0x0000001309027224 */ /* 0x000fe400078e0200 */
[----:B------:R-:W-:Y:S02]  /*0c40*/  IMAD R3, R3, R16, R14 ;  /* 0x0000001003037224 */ /* 0x000fe400078e020e */
[----:B------:R-:W-:-:S03]  /*0c50*/  IMAD.MOV.U32 R0, RZ, RZ, 0x1 ;  /* 0x00000001ff007424 */ /* 0x000fc600078e00ff */
[----:B------:R-:W-:Y:S02]  /*0c60*/  SEL R4, R3, R2, !P4 ;  /* 0x0000000203047207 */ /* 0x000fe40006000000 */
[----:B------:R-:W-:-:S03]  /*0c70*/  SEL R2, R2, R3, !P4 ;  /* 0x0000000302027207 */ /* 0x000fc60006000000 */
[----:B------:R0:W-:Y:S04]  /*0c80*/  STL [R1+0x45c], R4 ;  /* 0x00045c0401007387 */ /* 0x0001e80000100800 */
[----:B------:R0:W-:Y:S02]  /*0c90*/  STL [R1+0x460], R2 ;  /* 0x0004600201007387 */ /* 0x0001e40000100800 */
.L_x_4:
[----:B------:R-:W-:-:S08]  /*0ca0*/  NOP ;  /* 0x0000000000007918 */ /* 0x000fd00000000000 */
[----:B------:R-:W1:Y:S02]  /*0cb0*/  USETMAXREG.TRY_ALLOC.CTAPOOL UP0, 0xf0 ;  /* 0x000000f0000079c8 */ /* 0x000e640008000600 */
[----:B-1----:R-:W-:-:S13]  /*0cc0*/  PLOP3.LUT P0, PT, PT, PT, UP0, 0x80, 0x0 ;  /* 0x000000000000781c */ /* 0x002fda0003f0f008 */
[----:B------:R-:W-:Y:S05]  /*0cd0*/  @!P0 BRA `(.L_x_4) ;  /* 0xfffffffc00f08947 */ /* 0x000fea000383ffff */
[----:B------:R-:W-:Y:S01]  /*0ce0*/  ULDC.64 UR4, c[0x0][0x598] ;  /* 0x0001660000047ab9 */ /* 0x000fe20000000a00 */
[----:B------:R-:W-:Y:S01]  /*0cf0*/  ULDC.64 UR20, c[0x0][0x208] ;  /* 0x0000820000147ab9 */ /* 0x000fe20000000a00 */
[----:B------:R-:W-:-:S04]  /*0d00*/  ISETP.NE.U32.AND P0, PT, RZ, UR4, PT ;  /* 0x00000004ff007c0c */ /* 0x000fc8000bf05070 */
[----:B------:R-:W-:-:S13]  /*0d10*/  ISETP.NE.AND.EX P0, PT, RZ, UR5, PT, P0 ;  /* 0x00000005ff007c0c */ /* 0x000fda000bf05300 */
[----:B------:R-:W-:Y:S05]  /*0d20*/  @!P0 BRA `(.L_x_7) ;  /* 0x0000000000208947 */ /* 0x000fea0003800000 */
[----:B0-----:R-:W0:Y:S02]  /*0d30*/  LDC.64 R2, c[0x0][0x598] ;  /* 0x00016600ff027b82 */ /* 0x001e240000000a00 */
[----:B0-----:R-:W2:Y:S02]  /*0d40*/  LDG.E.64 R2, desc[UR20][R2.64] ;  /* 0x0000001402027981 */ /* 0x001ea4000c1e1b00 */
[----:B--2---:R-:W-:-:S04]  /*0d50*/  ISETP.NE.U32.AND P0, PT, R2, RZ, PT ;  /* 0x000000ff0200720c */ /* 0x004fc80003f05070 */
[----:B------:R-:W-:-:S13]  /*0d60*/  ISETP.NE.AND.EX P0, PT, R3, RZ, PT, P0 ;  /* 0x000000ff0300720c */ /* 0x000fda0003f05300 */
[----:B------:R-:W-:Y:S05]  /*0d70*/  @!P0 BRA `(.L_x_7) ;  /* 0x00000000000c8947 */ /* 0x000fea0003800000 */
[----:B------:R-:W2:Y:S02]  /*0d80*/  LD.E R2, desc[UR20][R2.64] ;  /* 0x0000001402027980 */ /* 0x000ea4000c101900 */
[----:B--2---:R-:W-:Y:S01]  /*0d90*/  R2UR UR22, R2 ;  /* 0x00000000021672ca */ /* 0x004fe200000e0000 */
[----:B------:R-:W-:-:S14]  /*0da0*/  BRA `(.L_x_8) ;  /* 0x0000000000247947 */ /* 0x000fdc0003800000 */
.L_x_7:
[----:B------:R-:W-:Y:S02]  /*0db0*/  ULDC.64 UR4, c[0x0][0x588] ;  /* 0x0001620000047ab9 */ /* 0x000fe40000000a00 */
[----:B------:R-:W-:-:S04]  /*0dc0*/  ISETP.NE.U32.AND P0, PT, RZ, UR4, PT ;  /* 0x00000004ff007c0c */ /* 0x000fc8000bf05070 */
[----:B------:R-:W-:-:S13]  /*0dd0*/  ISETP.NE.AND.EX P0, PT, RZ, UR5, PT, P0 ;  /* 0x00000005ff007c0c */ /* 0x000fda000bf05300 */
[----:B------:R-:W-:Y:S05]  /*0de0*/  @!P0 BRA `(.L_x_9) ;  /* 0x0000000000108947 */ /* 0x000fea0003800000 */
[----:B0-----:R-:W0:Y:S02]  /*0df0*/  LDC.64 R2, c[0x0][0x588] ;  /* 0x00016200ff027b82 */ /* 0x001e240000000a00 */
[----:B0-----:R-:W2:Y:S02]  /*0e00*/  LDG.E R2, desc[UR20][R2.64] ;  /* 0x0000001402027981 */ /* 0x001ea4000c1e1900 */
[----:B--2---:R-:W-:Y:S01]  /*0e10*/  R2UR UR22, R2 ;  /* 0x00000000021672ca */ /* 0x004fe200000e0000 */
[----:B------:R-:W-:-:S14]  /*0e20*/  BRA `(.L_x_8) ;  /* 0x0000000000047947 */ /* 0x000fdc0003800000 */
.L_x_9:
[----:B------:R-:W-:-:S05]  /*0e30*/  ULDC UR22, c[0x0][0x580] ;  /* 0x0001600000167ab9 */ /* 0x000fca0000000800 */
.L_x_8:
[----:B------:R-:W-:Y:S02]  /*0e40*/  ULDC.64 UR4, c[0x0][0x5a0] ;  /* 0x0001680000047ab9 */ /* 0x000fe40000000a00 */
        /* <DEDUP_REMOVED lines=11> */
.L_x_10:
        /* <DEDUP_REMOVED lines=8> */
.L_x_12:
[----:B------:R-:W-:-:S05]  /*0f80*/  ULDC UR23, c[0x0][0x584] ;  /* 0x0001610000177ab9 */ /* 0x000fca0000000800 */
.L_x_11:
[----:B------:R-:W-:-:S13]  /*0f90*/  LOP3.LUT P0, RZ, R0, 0xff, RZ, 0xc0, !PT ;  /* 0x000000ff00ff7812 */ /* 0x000fda000780c0ff */
[----:B------:R-:W-:Y:S05]  /*0fa0*/  @!P0 EXIT ;  /* 0x000000000000894d */ /* 0x000fea0003800000 */
[----:B------:R-:W-:Y:S01]  /*0fb0*/  ULDC UR4, c[0x0][0x28c] ;  /* 0x0000a30000047ab9 */ /* 0x000fe20000000800 */
[----:B------:R-:W-:Y:S02]  /*0fc0*/  ULOP3.LUT UR24, UR13, 0x1, URZ, 0xfc, !UPT ;  /* 0x000000010d187892 */ /* 0x000fe4000f8efc3f */
[----:B------:R-:W-:-:S04]  /*0fd0*/  UIADD3 UR4, UR4, 0x3f, URZ ;  /* 0x0000003f04047890 */ /* 0x000fc8000fffe03f */
[----:B------:R-:W-:-:S04]  /*0fe0*/  USHF.R.S32.HI UR5, URZ, 0x1f, UR4 ;  /* 0x0000001f3f057899 */ /* 0x000fc80008011404 */
[----:B------:R-:W-:-:S03]  /*0ff0*/  ULEA.HI UR5, UR5, UR4, URZ, 0x6 ;  /* 0x0000000405057291 */ /* 0x000fc6000f8f303f */
[----:B------:R-:W-:Y:S01]  /*1000*/  UMOV UR4, URZ ;  /* 0x0000003f00047c82 */ /* 0x000fe20008000000 */
[----:B------:R-:W-:-:S03]  /*1010*/  USHF.R.S32.HI UR9, URZ, 0x6, UR5 ;  /* 0x000000063f097899 */ /* 0x000fc60008011405 */
[----:B------:R-:W-:-:S09]  /*1020*/  UMOV UR5, URZ ;  /* 0x0000003f00057c82 */ /* 0x000fd20008000000 */
.L_x_549:
[----:B------:R-:W-:Y:S01]  /*1030*/  STL [R1+0x450], RZ ;  /* 0x000450ff01007387 */ /* 0x000fe20000100800 */
[----:B-1----:R-:W1:Y:S01]  /*1040*/  S2UR UR16, SR_CgaCtaId ;  /* 0x00000000001079c3 */ /* 0x002e620000008800 */
[----:B------:R-:W-:Y:S01]  /*1050*/  UMOV UR15, 0x400 ;  /* 0x00000400000f7882 */ /* 0x000fe20000000000 */
[----:B------:R-:W-:Y:S01]  /*1060*/  UMOV UR6, URZ ;  /* 0x0000003f00067c82 */ /* 0x000fe20008000000 */
[----:B------:R-:W-:Y:S01]  /*1070*/  STL [R1+0x44c], RZ ;  /* 0x00044cff01007387 */ /* 0x000fe20000100800 */
[----:B------:R-:W-:Y:S01]  /*1080*/  UMOV UR7, URZ ;  /* 0x0000003f00077c82 */ /* 0x000fe20008000000 */
[----:B------:R-:W-:Y:S01]  /*1090*/  UMOV UR8, URZ ;  /* 0x0000003f00087c82 */ /* 0x000fe20008000000 */
[----:B------:R-:W-:Y:S01]  /*10a0*/  CS2R R236, SRZ ;  /* 0x0000000000ec7805 */ /* 0x000fe2000001ff00 */
[----:B------:R-:W-:Y:S01]  /*10b0*/  STL [R1+0x448], RZ ;  /* 0x000448ff01007387 */ /* 0x000fe20000100800 */
[----:B0-2---:R-:W0:Y:S01]  /*10c0*/  LDC R2, c[0x0][0x28c] ;  /* 0x0000a300ff027b82 */ /* 0x005e220000000800 */
[----:B------:R-:W-:-:S02]  /*10d0*/  CS2R R234, SRZ ;  /* 0x0000000000ea7805 */ /* 0x000fc4000001ff00 */
[----:B------:R-:W-:Y:S01]  /*10e0*/  CS2R R232, SRZ ;  /* 0x0000000000e87805 */ /* 0x000fe2000001ff00 */
[----:B------:R-:W-:Y:S01]  /*10f0*/  STL [R1+0x444], RZ ;  /* 0x000444ff01007387 */ /* 0x000fe20000100800 */
[----:B------:R-:W-:Y:S02]  /*1100*/  CS2R R230, SRZ ;  /* 0x0000000000e67805 */ /* 0x000fe4000001ff00 */
[----:B------:R-:W-:Y:S02]  /*1110*/  CS2R R228, SRZ ;  /* 0x0000000000e47805 */ /* 0x000fe4000001ff00 */
[----:B------:R-:W-:Y:S01]  /*1120*/  CS2R R226, SRZ ;  /* 0x0000000000e27805 */ /* 0x000fe2000001ff00 */
[----:B------:R-:W-:Y:S01]  /*1130*/  STL [R1+0x440], RZ ;  /* 0x000440ff01007387 */ /* 0x000fe20000100800 */
[----:B------:R-:W-:Y:S02]  /*1140*/  CS2R R224, SRZ ;  /* 0x0000000000e07805 */ /* 0x000fe4000001ff00 */
        /* <DEDUP_REMOVED lines=15> */
[----:B0-----:R-:W-:Y:S02]  /*1240*/  ISETP.GE.AND P0, PT, R2, 0x1, PT ;  /* 0x000000010200780c */ /* 0x001fe40003f06270 */
        /* <DEDUP_REMOVED lines=47> */
[----:B------:R-:W-:Y:S01]  /*1540*/  IMAD.MOV.U32 R3, RZ, RZ, RZ ;  /* 0x000000ffff037224 */ /* 0x000fe200078e00ff */
[----:B------:R-:W-:Y:S02]  /*1550*/  CS2R R24, SRZ ;  /* 0x0000000000187805 */ /* 0x000fe4000001ff00 */
[----:B------:R-:W-:Y:S01]  /*1560*/  CS2R R26, SRZ ;  /* 0x00000000001a7805 */ /* 0x000fe2000001ff00 */
[----:B------:R-:W-:Y:S01]  /*1570*/  STL [R1+0x3fc], RZ ;  /* 0x0003fcff01007387 */ /* 0x000fe20000100800 */
[----:B------:R-:W-:-:S02]  /*1580*/  CS2R R28, SRZ ;  /* 0x00000000001c7805 */ /* 0x000fc4000001ff00 */
[----:B------:R-:W-:Y:S02]  /*1590*/  CS2R R30, SRZ ;  /* 0x00000000001e7805 */ /* 0x000fe4000001ff00 */
[----:B------:R-:W-:Y:S01]  /*15a0*/  CS2R R32, SRZ ;  /* 0x0000000000207805 */ /* 0x000fe2000001ff00 */
[----:B------:R-:W-:Y:S01]  /*15b0*/  STL [R1+0x3f8], RZ ;  /* 0x0003f8ff01007387 */ /* 0x000fe20000100800 */
[----:B------:R-:W-:Y:S02]  /*15c0*/  CS2R R34, SRZ ;  /* 0x0000000000227805 */ /* 0x000fe4000001ff00 */
        /* <DEDUP_REMOVED lines=76> */
[----:B------:R-:W-:Y:S01]  /*1a90*/  CS2R R150, SRZ ;  /* 0x0000000000967805 */ /* 0x000fe2000001ff00 */
[----:B------:R-:W-:Y:S04]  /*1aa0*/  STL [R1+0x3a8], RZ ;  /* 0x0003a8ff01007387 */ /* 0x000fe80000100800 */
        /* <DEDUP_REMOVED lines=106> */
[----:B------:R-:W-:Y:S04]  /*2150*/  STL [R1], RZ ;  /* 0x000000ff01007387 */ /* 0x000fe80000100800 */
        /* <DEDUP_REMOVED lines=39> */
[----:B------:R-:W-:Y:S01]  /*23d0*/  STL [R1+0xa0], RZ ;  /* 0x0000a0ff01007387 */ /* 0x000fe20000100800 */
[----:B------:R-:W0:Y:S03]  /*23e0*/  S2R R0, SR_TID.X ;  /* 0x0000000000007919 */ /* 0x000e260000002100 */
        /* <DEDUP_REMOVED lines=8> */
[----:B0-----:R-:W-:-:S03]  /*2470*/  LOP3.LUT R0, R0, 0x80, RZ, 0xc0, !PT ;  /* 0x0000008000007812 */ /* 0x001fc600078ec0ff */
[----:B------:R-:W-:Y:S01]  /*2480*/  STL [R1+0xc4], RZ ;  /* 0x0000c4ff01007387 */ /* 0x000fe20000100800 */
[----:B------:R-:W-:-:S03]  /*2490*/  SHF.R.U32.HI R0, RZ, 0x7, R0 ;  /* 0x00000007ff007819 */ /* 0x000fc60000011600 */
        /* <DEDUP_REMOVED lines=33> */
[----:B------:R-:W0:Y:S04]  /*26b0*/  SHFL.IDX PT, R0, R0, RZ, 0x1f ;  /* 0x00001fff00007589 */ /* 0x000e2800000e0000 */
[----:B------:R2:W-:Y:S04]  /*26c0*/  STL [R1+0x14c], RZ ;  /* 0x00014cff01007387 */ /* 0x0005e80000100800 */
[----:B------:R2:W-:Y:S04]  /*26d0*/  STL [R1+0x150], RZ ;  /* 0x000150ff01007387 */ /* 0x0005e80000100800 */
[----:B------:R2:W-:Y:S04]  /*26e0*/  STL [R1+0x154], RZ ;  /* 0x000154ff01007387 */ /* 0x0005e80000100800 */
[----:B------:R2:W-:Y:S04]  /*26f0*/  STL [R1+0x158], RZ ;  /* 0x000158ff01007387 */ /* 0x0005e80000100800 */
[----:B------:R2:W-:Y:S04]  /*2700*/  STL [R1+0x15c], RZ ;  /* 0x00015cff01007387 */ /* 0x0005e80000100800 */
[----:B------:R2:W-:Y:S01]  /*2710*/  STL [R1+0x160], RZ ;  /* 0x000160ff01007387 */ /* 0x0005e20000100800 */
[----:B0-----:R-:W-:Y:S01]  /*2720*/  R2UR UR12, R0 ;  /* 0x00000000000c72ca */ /* 0x001fe200000e0000 */
[----:B------:R-:W-:-:S02]  /*2730*/  IMAD.U32 R0, RZ, RZ, UR4 ;  /* 0x00000004ff007e24 */ /* 0x000fc4000f8e00ff */
[----:B------:R2:W-:Y:S04]  /*2740*/  STL [R1+0x164], RZ ;  /* 0x000164ff01007387 */ /* 0x0005e80000100800 */
[----:B------:R2:W-:Y:S04]  /*2750*/  STL [R1+0x168], RZ ;  /* 0x000168ff01007387 */ /* 0x0005e80000100800 */
[----:B------:R2:W-:Y:S02]  /*2760*/  STL [R1+0x16c], RZ ;  /* 0x00016cff01007387 */ /* 0x0005e40000100800 */
[----:B------:R-:W-:-:S02]  /*2770*/  ULEA.HI UR11, UR12, UR12, URZ, 0x1 ;  /* 0x0000000c0c0b7291 */ /* 0x000fc4000f8f083f */
[----:B------:R2:W-:Y:S02]  /*2780*/  STL [R1+0x170], RZ ;  /* 0x000170ff01007387 */ /* 0x0005e40000100800 */
[----:B------:R-:W-:Y:S02]  /*2790*/  ULOP3.LUT UR14, UR11, 0xffffe, URZ, 0xc0, !UPT ;  /* 0x000ffffe0b0e7892 */ /* 0x000fe4000f8ec03f */
[----:B------:R2:W-:Y:S01]  /*27a0*/  STL [R1+0x174], RZ ;  /* 0x000174ff01007387 */ /* 0x0005e20000100800 */
[----:B-1----:R-:W-:Y:S02]  /*27b0*/  ULEA UR11, UR16, UR15, 0x18 ;  /* 0x0000000f100b7291 */ /* 0x002fe4000f8ec03f */
[----:B------:R-:W-:Y:S01]  /*27c0*/  UIADD3 UR14, UR12, -UR14, URZ ;  /* 0x8000000e0c0e7290 */ /* 0x000fe2000fffe03f */
[----:B------:R2:W-:Y:S03]  /*27d0*/  STL [R1+0x178], RZ ;  /* 0x000178ff01007387 */ /* 0x0005e60000100800 */
[----:B------:R-:W-:Y:S01]  /*27e0*/  ULEA UR14, UR14, UR11, 0xc ;  /* 0x0000000b0e0e7291 */ /* 0x000fe2000f8e603f */
[----:B------:R2:W-:Y:S03]  /*27f0*/  STL [R1+0x17c], RZ ;  /* 0x00017cff01007387 */ /* 0x0005e60000100800 */
[----:B------:R-:W-:Y:S01]  /*2800*/  UIADD3 UR14, UR14, 0x100, URZ ;  /* 0x000001000e0e7890 */ /* 0x000fe2000fffe03f */
[----:B------:R2:W-:Y:S03]  /*2810*/  STL [R1+0x180], RZ ;  /* 0x000180ff01007387 */ /* 0x0005e60000100800 */
[----:B------:R-:W-:Y:S01]  /*2820*/  USHF.R.U32.HI UR12, URZ, 0x4, UR14 ;  /* 0x000000043f0c7899 */ /* 0x000fe2000801160e */
[----:B------:R2:W-:Y:S02]  /*2830*/  STL [R1+0x184], RZ ;  /* 0x000184ff01007387 */ /* 0x0005e40000100800 */
[----:B------:R-:W-:Y:S01]  /*2840*/  UMOV UR14, UR5 ;  /* 0x00000005000e7c82 */ /* 0x000fe20008000000 */
[----:B------:R-:W-:Y:S01]  /*2850*/  ULOP3.LUT UR12, UR12, 0x3fff, URZ, 0xc0, !UPT ;  /* 0x00003fff0c0c7892 */ /* 0x000fe2000f8ec03f */
[----:B------:R2:W-:Y:S04]  /*2860*/  STL [R1+0x188], RZ ;  /* 0x000188ff01007387 */ /* 0x0005e80000100800 */
        /* <DEDUP_REMOVED lines=28> */
[----:B------:R2:W-:Y:S01]  /*2a30*/  STL [R1+0x1fc], RZ ;  /* 0x0001fcff01007387 */ /* 0x0005e20000100800 */
[----:B------:R-:W-:Y:S05]  /*2a40*/  @!P0 BRA `(.L_x_13) ;  /* 0x0000004000c08947 */ /* 0x000fea0003800000 */
[----:B------:R-:W-:-:S06]  /*2a50*/  UISETP.NE.AND UP0, UPT, UR24, 0x3, UPT ;  /* 0x000000031800788c */ /* 0x000fcc000bf05270 */
[----:B------:R-:W-:-:S13]  /*2a60*/  PLOP3.LUT P1, PT, PT, PT, UP0, 0x80, 0x0 ;  /* 0x000000000000781c */ /* 0x000fda0003f2f008 */
[----:B------:R-:W-:Y:S05]  /*2a70*/  @!P1 BRA `(.L_x_14) ;  /* 0x0000000000049947 */ /* 0x000fea0003800000 */
[----:B------:R-:W-:Y:S01]  /*2a80*/  BPT.TRAP 0x1 ;  /* 0x000000040000795c */ /* 0x000fe20000300000 */
.L_x_14:
[----:B------:R-:W-:Y:S01]  /*2a90*/  ULEA UR6, UR5, UR11, 0x3 ;  /* 0x0000000b05067291 */ /* 0x000fe2000f8e183f */
[----:B------:R-:W-:-:S05]  /*2aa0*/  IMAD.U32 R0, RZ, RZ, UR4 ;  /* 0x00000004ff007e24 */ /* 0x000fca000f8e00ff */
[----:B------:R-:W-:-:S04]  /*2ab0*/  SHF.L.U32 R0, R0, 0x1f, RZ ;  /* 0x0000001f00007819 */ /* 0x000fc800000006ff */
[----:B------:R0:W1:Y:S01]  /*2ac0*/  SYNCS.PHASECHK.TRANS64.TRYWAIT P0, [UR6], R0 ;  /* 0x00000000ff0075a7 */ /* 0x0000620008000146 */
[----:B------:R-:W-:Y:S05]  /*2ad0*/  @!P1 BRA `(.L_x_15) ;  /* 0x0000000000049947 */ /* 0x000fea0003800000 */
[----:B------:R-:W-:Y:S01]  /*2ae0*/  BPT.TRAP 0x1 ;  /* 0x000000040000795c */ /* 0x000fe20000300000 */
.L_x_15:
[----:B-1----:R-:W-:Y:S05]  /*2af0*/  @P0 BRA `(.L_x_16) ;  /* 0x0000000000080947 */ /* 0x002fea0003800000 */
[----:B------:R-:W1:Y:S02]  /*2b00*/  SYNCS.PHASECHK.TRANS64.TRYWAIT P0, [UR6], R0 ;  /* 0x00000000ff0075a7 */ /* 0x000e640008000146 */
[----:B-1----:R-:W-:Y:S05]  /*2b10*/  @!P0 BRA `(.L_x_17) ;  /* 0x0000022400588947 */ /* 0x002fea0003800000 */
.L_x_16:
[----:B------:R-:W-:Y:S01]  /*2b20*/  UIADD3 UR6, UR11, 0x10100, URZ ;  /* 0x000101000b067890 */ /* 0x000fe2000fffe03f */
[----:B------:R-:W-:Y:S01]  /*2b30*/  WARPGROUP.ARRIVE ;  /* 0x00000000000079c5 */ /* 0x000fe20000000000 */
[----:B------:R-:W-:Y:S02]  /*2b40*/  ULOP3.LUT UR7, UR12, 0x10000, URZ, 0xfc, !UPT ;  /* 0x000100000c077892 */ /* 0x000fe4000f8efc3f */
[----:B------:R-:W-:Y:S02]  /*2b50*/  USHF.R.U32.HI UR6, URZ, 0x4, UR6 ;  /* 0x000000043f067899 */ /* 0x000fe40008011606 */
[----:B------:R-:W-:Y:S02]  /*2b60*/  ULEA UR7, UR5, UR7, 0xa ;  /* 0x0000000705077291 */ /* 0x000fe4000f8e503f */
[----:B------:R-:W-:Y:S01]  /*2b70*/  ULOP3.LUT UR6, UR6, 0x3fff, URZ, 0xc0, !UPT ;  /* 0x00003fff06067892 */ /* 0x000fe2000f8ec03f */
[----:B------:R-:W-:Y:S01]  /*2b80*/  UMOV UR17, 0x80000020 ;  /* 0x8000002000117882 */ /* 0x000fe20000000000 */
[----:B------:R-:W-:-:S02]  /*2b90*/  UMOV UR19, 0x80000020 ;  /* 0x8000002000137882 */ /* 0x000fc40000000000 */
[----:B------:R-:W-:Y:S01]  /*2ba0*/  ULOP3.LUT UR6, UR6, 0x10000, URZ, 0xfc, !UPT ;  /* 0x0001000006067892 */ /* 0x000fe2000f8efc3f */
[----:B------:R-:W-:-:S03]  /*2bb0*/  UMOV UR16, UR7 ;  /* 0x0000000700107c82 */ /* 0x000fc60008000000 */
[----:B------:R-:W-:-:S03]  /*2bc0*/  ULEA UR8, UR5, UR6, 0xa ;  /* 0x0000000605087291 */ /* 0x000fc6000f8e503f */
[----:B------:R-:W-:-:S04]  /*2bd0*/  UMOV UR6, 0x2 ;  /* 0x0000000200067882 */ /* 0x000fc80000000000 */
[----:B------:R-:W-:Y:S02]  /*2be0*/  UMOV UR18, UR8 ;  /* 0x0000000800127c82 */ /* 0x000fe40008000000 */
[----:B------:R-:W-:Y:S01]  /*2bf0*/  QGMMA.64x256x32.F32.E5M2.E5M2 R24, gdesc[UR16], RZ, !UPT, gsb0 ;  /* 0x03e00000101879f3 */ /* 0x000fe2000c0038ff */
[----:B------:R-:W-:Y:S01]  /*2c00*/  UIADD3 UR16, UR7, 0x200, URZ ;  /* 0x0000020007107890 */ /* 0x000fe2000fffe03f */
[----:B------:R-:W-:Y:S01]  /*2c10*/  UMOV UR17, 0x80000020 ;  /* 0x8000002000117882 */ /* 0x000fe20000000000 */
[----:B------:R-:W-:Y:S02]  /*2c20*/  WARPGROUP.DEPBAR.LE gsb0, 0x0 ;  /* 0x00008000000079c5 */ /* 0x000fe40000010000 */
[----:B------:R-:W-:Y:S04]  /*2c30*/  STL.64 [R1], R24 ;  /* 0x0000001801007387 */ /* 0x000fe80000100a00 */
[----:B------:R-:W-:Y:S04]  /*2c40*/  STL.64 [R1+0x8], R26 ;  /* 0x0000081a01007387 */ /* 0x000fe80000100a00 */
        /* <DEDUP_REMOVED lines=61> */
[----:B------:R3:W-:Y:S02]  /*3020*/  STL.64 [R1+0x1f8], R150 ;  /* 0x0001f89601007387 */ /* 0x0007e40000100a00 */
[----:B---3--:R-:W-:-:S06]  /*3030*/  WARPGROUP.ARRIVE ;  /* 0x00000000000079c5 */ /* 0x008fcc0000000000 */
[----:B------:R-:W-:Y:S03]  /*3040*/  QGMMA.64x256x32.F32.E5M2.E5M2 R24, gdesc[UR16], RZ, !UPT, gsb0 ;  /* 0x03e00000101879f3 */ /* 0x000fe6000c0038ff */
[----:B------:R-:W-:Y:S02]  /*3050*/  WARPGROUP.DEPBAR.LE gsb0, 0x0 ;  /* 0x00008000000079c5 */ /* 0x000fe40000010000 */
        /* <DEDUP_REMOVED lines=21> */
[----:B------:R3:W-:Y:S04]  /*31b0*/  STL.64 [R1+0x470], R108 ;  /* 0x0004706c01007387 */ /* 0x0007e80000100a00 */
        /* <DEDUP_REMOVED lines=70> */
[----:B---3--:R-:W3:Y:S04]  /*3620*/  LDL.LU.64 R108, [R1] ;  /* 0x00000000016c7983 */ /* 0x008ee80000300a00 */
[----:B------:R-:W3:Y:S04]  /*3630*/  LDL.LU.64 R110, [R1+0x8] ;  /* 0x00000800016e7983 */ /* 0x000ee80000300a00 */
        /* <DEDUP_REMOVED lines=61> */
[----:B------:R-:W3:Y:S01]  /*3a10*/  LDL.LU.64 R234, [R1+0x1f8] ;  /* 0x0001f80001ea7983 */ /* 0x000ee20000300a00 */
[----:B------:R-:W-:-:S02]  /*3a20*/  UIADD3 UR16, UR7, 0x2, URZ ;  /* 0x0000000207107890 */ /* 0x000fc4000fffe03f */
[----:B------:R-:W-:Y:S01]  /*3a30*/  UIADD3 UR18, UR8, 0x2, URZ ;  /* 0x0000000208127890 */ /* 0x000fe2000fffe03f */
[----:B------:R-:W-:Y:S01]  /*3a40*/  STL [R1+0x338], RZ ;  /* 0x000338ff01007387 */ /* 0x000fe20000100800 */
[----:B------:R-:W-:Y:S01]  /*3a50*/  UMOV UR17, 0x80000020 ;  /* 0x8000002000117882 */ /* 0x000fe20000000000 */
[----:B------:R-:W-:Y:S02]  /*3a60*/  UMOV UR19, 0x80000020 ;  /* 0x8000002000137882 */ /* 0x000fe40000000000 */
        /* <DEDUP_REMOVED lines=25> */
[----:B---3--:R-:W-:-:S06]  /*3c00*/  WARPGROUP.ARRIVE ;  /* 0x00000000000079c5 */ /* 0x008fcc0000000000 */
[----:B------:R-:W-:Y:S03]  /*3c10*/  QGMMA.64x256x32.F32.E5M2.E5M2 R108, gdesc[UR16], R108, gsb0 ;  /* 0x03e00000106c79f3 */ /* 0x000fe6000800386c */
[----:B------:R-:W-:Y:S02]  /*3c20*/  WARPGROUP.DEPBAR.LE gsb0, 0x0 ;  /* 0x00008000000079c5 */ /* 0x000fe40000010000 */
[----:B------:R-:W-:Y:S01]  /*3c30*/  STL.64 [R1], R108 ;  /* 0x0000006c01007387 */ /* 0x000fe20000100a00 */
[----:B------:R-:W-:Y:S01]  /*3c40*/  UIADD3 UR16, UR7, 0x202, URZ ;  /* 0x0000020207107890 */ /* 0x000fe2000fffe03f */
[----:B------:R-:W-:Y:S02]  /*3c50*/  IMAD.MOV.U32 R2, RZ, RZ, R234 ;  /* 0x000000ffff027224 */ /* 0x000fe400078e00ea */
[----:B------:R-:W-:Y:S01]  /*3c60*/  STL.64 [R1+0x8], R110 ;  /* 0x0000086e01007387 */ /* 0x000fe20000100a00 */
[----:B------:R-:W-:Y:S01]  /*3c70*/  UMOV UR17, 0x80000020 ;  /* 0x8000002000117882 */ /* 0x000fe20000000000 */
[----:B------:R-:W-:Y:S01]  /*3c80*/  ULDC UR7, c[0x0][0x50c] ;  /* 0x0001430000077ab9 */ /* 0x000fe20000000800 */
[----:B01----:R-:W-:Y:S01]  /*3c90*/  IMAD.MOV.U32 R0, RZ, RZ, R235 ;  /* 0x000000ffff007224 */ /* 0x003fe200078e00eb */
        /* <DEDUP_REMOVED lines=62> */
[----:B0-----:R-:W3:Y:S04]  /*4080*/  LDL.LU.64 R150, [R1+0x518] ;  /* 0x0005180001967983 */ /* 0x001ee80000300a00 */
        /* <DEDUP_REMOVED lines=21> */
[----:B------:R-:W-:Y:S01]  /*41e0*/  UISETP.NE.AND UP0, UPT, UR7, 0x2, UPT ;  /* 0x000000020700788c */ /* 0x000fe2000bf05270 */
[----:B------:R-:W-:-:S02]  /*41f0*/  CS2R R236, SRZ ;  /* 0x0000000000ec7805 */ /* 0x000fc4000001ff00 */
[----:B-1----:R-:W-:Y:S01]  /*4200*/  CS2R R234, SRZ ;  /* 0x0000000000ea7805 */ /* 0x002fe2000001ff00 */
[----:B------:R0:W-:Y:S01]  /*4210*/  STL [R1+0x2d0], RZ ;  /* 0x0002d0ff01007387 */ /* 0x0001e20000100800 */
[----:B------:R-:W-:Y:S01]  /*4220*/  USEL UR7, URZ, 0x1, UP0 ;  /* 0x000000013f077887 */ /* 0x000fe20008000000 */
[----:B------:R-:W-:Y:S02]  /*4230*/  CS2R R232, SRZ ;  /* 0x0000000000e87805 */ /* 0x000fe4000001ff00 */
[----:B------:R-:W-:Y:S01]  /*4240*/  CS2R R230, SRZ ;  /* 0x0000000000e67805 */ /* 0x000fe2000001ff00 */
[----:B------:R0:W-:Y:S01]  /*4250*/  STL [R1+0x2cc], RZ ;  /* 0x0002ccff01007387 */ /* 0x0001e20000100800 */
[----:B------:R-:W-:Y:S02]  /*4260*/  CS2R R228, SRZ ;  /* 0x0000000000e47805 */ /* 0x000fe4000001ff00 */
[----:B------:R-:W-:Y:S02]  /*4270*/  CS2R R226, SRZ ;  /* 0x0000000000e27805 */ /* 0x000fe4000001ff00 */
[----:B------:R-:W-:Y:S01]  /*4280*/  ISETP.NE.AND P0, PT, RZ, UR7, PT ;  /* 0x00000007ff007c0c */ /* 0x000fe2000bf05270 */
[----:B------:R0:W-:Y:S01]  /*4290*/  STL [R1+0x2c8], RZ ;  /* 0x0002c8ff01007387 */ /* 0x0001e20000100800 */
[----:B------:R-:W-:-:S02]  /*42a0*/  CS2R R224, SRZ ;  /* 0x0000000000e07805 */ /* 0x000fc4000001ff00 */
[----:B------:R-:W-:Y:S02]  /*42b0*/  CS2R R222, SRZ ;  /* 0x0000000000de7805 */ /* 0x000fe4000001ff00 */
[----:B------:R-:W-:Y:S01]  /*42c0*/  CS2R R220, SRZ ;  /* 0x0000000000dc7805 */ /* 0x000fe2000001ff00 */
[----:B------:R0:W-:Y:S01]  /*42d0*/  STL [R1+0x2c4], RZ ;  /* 0x0002c4ff01007387 */ /* 0x0001e20000100800 */
[----:B------:R-:W-:Y:S02]  /*42e0*/  CS2R R218, SRZ ;  /* 0x0000000000da7805 */ /* 0x000fe4000001ff00 */
[----:B------:R-:W-:Y:S02]  /*42f0*/  CS2R R216, SRZ ;  /* 0x0000000000d87805 */ /* 0x000fe4000001ff00 */
[----:B------:R-:W-:Y:S01]  /*4300*/  CS2R R214, SRZ ;  /* 0x0000000000d67805 */ /* 0x000fe2000001ff00 */
        /* <DEDUP_REMOVED lines=54> */
[----:B------:R-:W-:Y:S01]  /*4670*/  CS2R R4, SRZ ;  /* 0x0000000000047805 */ /* 0x000fe2000001ff00 */
[----:B------:R-:W-:Y:S01]  /*4680*/  IMAD.MOV.U32 R3, RZ, RZ, RZ ;  /* 0x000000ffff037224 */ /* 0x000fe200078e00ff */
        /* <DEDUP_REMOVED lines=35> */
[----:B---3--:R-:W-:-:S06]  /*48c0*/  WARPGROUP.ARRIVE ;  /* 0x00000000000079c5 */ /* 0x008fcc0000000000 */
[----:B------:R-:W-:Y:S03]  /*48d0*/  QGMMA.64x256x32.F32.E5M2.E5M2 R24, gdesc[UR16], R24, gsb0 ;  /* 0x03e00000101879f3 */ /* 0x000fe60008003818 */
[----:B------:R-:W-:Y:S02]  /*48e0*/  WARPGROUP.DEPBAR.LE gsb0, 0x0 ;  /* 0x00008000000079c5 */ /* 0x000fe40000010000 */
[----:B0-----:R-:W-:Y:S05]  /*48f0*/  @!P0 BRA `(.L_x_18) ;  /* 0x0000002000f88947 */ /* 0x001fea0003800000 */
[----:B------:R-:W3:Y:S04]  /*4900*/  LDL R3, [R1] ;  /* 0x0000000001037983 */ /* 0x000ee80000100800 */
[----:B------:R-:W4:Y:S04]  /*4910*/  LDL R4, [R1+0x4] ;  /* 0x0000040001047983 */ /* 0x000f280000100800 */
[----:B------:R-:W5:Y:S04]  /*4920*/  LDL R5, [R1+0x8] ;  /* 0x0000080001057983 */ /* 0x000f680000100800 */
[----:B------:R-:W2:Y:S04]  /*4930*/  LDL R6, [R1+0xc] ;  /* 0x00000c0001067983 */ /* 0x000ea80000100800 */
        /* <DEDUP_REMOVED lines=101> */
[----:B------:R0:W-:Y:S04]  /*4f90*/  STL [R1+0x4bc], R131 ;  /* 0x0004bc8301007387 */ /* 0x0001e80000100800 */
[----:B0-----:R-:W2:Y:S04]  /*4fa0*/  LDL R131, [R1+0x1a4] ;  /* 0x0001a40001837983 */ /* 0x001ea80000100800 */
        /* <DEDUP_REMOVED lines=39> */
[----:B0-----:R-:W2:Y:S01]  /*5220*/  LDL R151, [R1+0x1f4] ;  /* 0x0001f40001977983 */ /* 0x001ea20000100800 */
[----:B------:R-:W-:-:S01]  /*5230*/  FADD R2, RZ, R2 ;  /* 0x00000002ff027221 */ /* 0x000fc20000000000 */
[----:B------:R-:W-:Y:S01]  /*5240*/  FADD R0, RZ, R0 ;  /* 0x00000000ff007221 */ /* 0x000fe20000000000 */
[----:B---3--:R-:W-:-:S01]  /*5250*/  FADD R3, RZ, R3 ;  /* 0x00000003ff037221 */ /* 0x008fc20000000000 */
[----:B----4-:R-:W-:Y:S01]  /*5260*/  FADD R4, RZ, R4 ;  /* 0x00000004ff047221 */ /* 0x010fe20000000000 */
[----:B-----5:R-:W-:-:S01]  /*5270*/  FADD R5, RZ, R5 ;  /* 0x00000005ff057221 */ /* 0x020fc20000000000 */
[----:B--2---:R-:W-:Y:S01]  /*5280*/  FADD R6, RZ, R6 ;  /* 0x00000006ff067221 */ /* 0x004fe20000000000 */
[----:B------:R-:W-:-:S01]  /*5290*/  FADD R7, RZ, R7 ;  /* 0x00000007ff077221 */ /* 0x000fc20000000000 */
[----:B------:R-:W-:Y:S01]  /*52a0*/  FADD R8, RZ, R8 ;  /* 0x00000008ff087221 */ /* 0x000fe20000000000 */
        /* <DEDUP_REMOVED lines=13> */
[----:B------:R-:W2:Y:S01]  /*5380*/  LDL.LU R131, [R1+0x4bc] ;  /* 0x0004bc0001837983 */ /* 0x000ea20000300800 */
        /* <DEDUP_REMOVED lines=13> */
[----:B------:R-:W3:Y:S01]  /*5460*/  LDL.LU R132, [R1+0x4b8] ;  /* 0x0004b80001847983 */ /* 0x000ee20000300800 */
        /* <DEDUP_REMOVED lines=16> */
[----:B------:R0:W-:Y:S01]  /*5570*/  STL [R1+0x200], R133 ;  /* 0x0002008501007387 */ /* 0x0001e20000100800 */
        /* <DEDUP_REMOVED lines=9> */
[----:B0-----:R-:W4:Y:S01]  /*5610*/  LDL.LU R133, [R1+0x4b4] ;  /* 0x0004b40001857983 */ /* 0x001f220000300800 */
[----:B------:R-:W-:-:S01]  /*5620*/  FADD R184, RZ, R184 ;  /* 0x000000b8ffb87221 */ /* 0x000fc20000000000 */
[----:B------:R-:W-:Y:S01]  /*5630*/  FADD R185, RZ, R185 ;  /* 0x000000b9ffb97221 */ /* 0x000fe20000000000 */
[----:B------:R-:W-:-:S01]  /*5640*/  FADD R186, RZ, R186 ;  /* 0x000000baffba7221 */ /* 0x000fc20000000000 */
        /* <DEDUP_REMOVED lines=10> */
[----:B0-----:R-:W5:Y:S01]  /*56f0*/  LDL.LU R134, [R1+0x4b0] ;  /* 0x0004b00001867983 */ /* 0x001f620000300800 */
        /* <DEDUP_REMOVED lines=52> */
[----:B0-----:R-:W5:Y:S04]  /*5a40*/  LDL.LU R138, [R1+0x4a0] ;  /* 0x0004a000018a7983 */ /* 0x001f680000300800 */
[----:B------:R0:W-:Y:S01]  /*5a50*/  STL [R1+0x218], R139 ;  /* 0x0002188b01007387 */ /* 0x0001e20000100800 */
[----:B------:R-:W-:-:S03]  /*5a60*/  FADD R140, RZ, R140 ;  /* 0x0000008cff8c7221 */ /* 0x000fc60000000000 */
        /* <DEDUP_REMOVED lines=34> */
[----:B------:R0:W-:Y:S04]  /*5c90*/  STL [R1+0x248], R151 ;  /* 0x0002489701007387 */ /* 0x0001e80000100800 */
[----:B0-----:R-:W5:Y:S04]  /*5ca0*/  LDL.LU R151, [R1+0x46c] ;  /* 0x00046c0001977983 */ /* 0x001f680000300800 */
[----:B------:R0:W-:Y:S04]  /*5cb0*/  STL [R1+0x24c], R2 ;  /* 0x00024c0201007387 */ /* 0x0001e80000100800 */
[----:B------:R1:W-:Y:S01]  /*5cc0*/  STL [R1+0x250], R0 ;  /* 0x0002500001007387 */ /* 0x0003e20000100800 */
[----:B0-----:R-:W-:-:S01]  /*5cd0*/  FADD R2, RZ, R24 ;  /* 0x00000018ff027221 */ /* 0x001fc20000000000 */
[----:B-1----:R-:W-:-:S04]  /*5ce0*/  FADD R0, RZ, R25 ;  /* 0x00000019ff007221 */ /* 0x002fc80000000000 */
        /* <DEDUP_REMOVED lines=211> */
[----:B--2---:R-:W-:-:S04]  /*6a20*/  FADD R0, RZ, R131 ;  /* 0x00000083ff007221 */ /* 0x004fc80000000000 */
[----:B------:R3:W-:Y:S04]  /*6a30*/  STL [R1+0x3fc], R2 ;  /* 0x0003fc0201007387 */ /* 0x0007e80000100800 */
[----:B------:R4:W-:Y:S01]  /*6a40*/  STL [R1+0x400], R0 ;  /* 0x0004000001007387 */ /* 0x0009e20000100800 */
[----:B---3--:R-:W-:-:S01]  /*6a50*/  FADD R2, RZ, R132 ;  /* 0x00000084ff027221 */ /* 0x008fc20000000000 */
[----:B----4-:R-:W-:-:S04]  /*6a60*/  FADD R0, RZ, R133 ;  /* 0x00000085ff007221 */ /* 0x010fc80000000000 */
[----:B------:R5:W-:Y:S04]  /*6a70*/  STL [R1+0x404], R2 ;  /* 0x0004040201007387 */ /* 0x000be80000100800 */
[----:B------:R0:W-:Y:S01]  /*6a80*/  STL [R1+0x408], R0 ;  /* 0x0004080001007387 */ /* 0x0001e20000100800 */
[----:B-----5:R-:W-:-:S01]  /*6a90*/  FADD R2, RZ, R134 ;  /* 0x00000086ff027221 */ /* 0x020fc20000000000 */
[----:B0-----:R-:W-:-:S04]  /*6aa0*/  FADD R0, RZ, R135 ;  /* 0x00000087ff007221 */ /* 0x001fc80000000000 */
        /* <DEDUP_REMOVED lines=34> */
[----:B------:R-:W-:-:S05]  /*6cd0*/  UMOV UR6, URZ ;  /* 0x0000003f00067c82 */ /* 0x000fca0008000000 */
.L_x_18:
[----:B------:R-:W-:-:S04]  /*6ce0*/  UIADD3 UR14, UR5, 0x1, URZ ;  /* 0x00000001050e7890 */ /* 0x000fc8000fffe03f */
[----:B------:R-:W-:-:S04]  /*6cf0*/  UISETP.NE.AND UP0, UPT, UR14, 0x4, UPT ;  /* 0x000000040e00788c */ /* 0x000fc8000bf05270 */
[----:B------:R-:W-:Y:S02]  /*6d00*/  USEL UR8, URZ, 0x1, UP0 ;  /* 0x000000013f087887 */ /* 0x000fe40008000000 */
[----:B------:R-:W-:Y:S02]  /*6d10*/  USEL UR14, UR14, URZ, UP0 ;  /* 0x0000003f0e0e7287 */ /* 0x000fe40008000000 */
[----:B------:R-:W-:-:S06]  /*6d20*/  ULOP3.LUT UR8, UR4, UR8, URZ, 0x3c, !UPT ;  /* 0x0000000804087292 */ /* 0x000fcc000f8e3c3f */
[----:B0-----:R-:W-:Y:S01]  /*6d30*/  IMAD.U32 R0, RZ, RZ, UR8 ;  /* 0x00000008ff007e24 */ /* 0x001fe2000f8e00ff */
[----:B------:R-:W-:-:S06]  /*6d40*/  UMOV UR8, 0x1 ;  /* 0x0000000100087882 */ /* 0x000fcc0000000000 */
.L_x_13:
[----:B------:R-:W-:-:S04]  /*6d50*/  UISETP.LT.AND UP0, UPT, UR9, 0x1, UPT ;  /* 0x000000010900788c */ /* 0x000fc8000bf01270 */
[----:B------:R-:W-:-:S04]  /*6d60*/  USEL UR15, UR9, 0x1, UP0 ;  /* 0x00000001090f7887 */ /* 0x000fc80008000000 */
[----:B------:R-:W-:-:S04]  /*6d70*/  UIADD3 UR15, UR9, -UR15, URZ ;  /* 0x8000000f090f7290 */ /* 0x000fc8000fffe03f */
[----:B------:R-:W-:-:S06]  /*6d80*/  UISETP.GE.AND UP0, UPT, UR15, 0x1, UPT ;  /* 0x000000010f00788c */ /* 0x000fcc000bf06270 */
[----:B------:R-:W-:-:S13]  /*6d90*/  PLOP3.LUT P0, PT, PT, PT, UP0, 0x80, 0x0 ;  /* 0x000000000000781c */ /* 0x000fda0003f0f008 */
[----:B------:R-:W-:Y:S05]  /*6da0*/  @!P0 BRA `(.L_x_19) ;  /* 0x00000060004c8947 */ /* 0x000fea0003800000 */
[----:B------:R-:W-:Y:S01]  /*6db0*/  UMOV UR25, UR5 ;  /* 0x0000000500197c82 */ /* 0x000fe20008000000 */
[----:B------:R-:W-:-:S05]  /*6dc0*/  ULDC UR26, c[0x0][0x50c] ;  /* 0x00014300001a7ab9 */ /* 0x000fca0000000800 */
.L_x_27:
[----:B------:R-:W-:-:S06]  /*6dd0*/  UISETP.NE.AND UP0, UPT, UR24, 0x3, UPT ;  /* 0x000000031800788c */ /* 0x000fcc000bf05270 */
[----:B------:R-:W-:-:S13]  /*6de0*/  PLOP3.LUT P1, PT, PT, PT, UP0, 0x80, 0x0 ;  /* 0x000000000000781c */ /* 0x000fda0003f2f008 */
[----:B0-----:R-:W-:Y:S05]  /*6df0*/  @!P1 BRA `(.L_x_20) ;  /* 0x0000000000049947 */ /* 0x001fea0003800000 */
[----:B------:R-:W-:Y:S01]  /*6e00*/  BPT.TRAP 0x1 ;  /* 0x000000040000795c */ /* 0x000fe20000300000 */
.L_x_20:
[----:B------:R-:W0:Y:S01]  /*6e10*/  S2UR UR16, SR_CgaCtaId ;  /* 0x00000000001079c3 */ /* 0x000e220000008800 */
[----:B------:R-:W-:Y:S01]  /*6e20*/  UMOV UR11, 0x400 ;  /* 0x00000400000b7882 */ /* 0x000fe20000000000 */
[----:B------:R-:W-:Y:S01]  /*6e30*/  SHF.L.U32 R2, R0, 0x1f, RZ ;  /* 0x0000001f00027819 */ /* 0x000fe200000006ff */
[----:B0-----:R-:W-:-:S04]  /*6e40*/  ULEA UR11, UR16, UR11, 0x18 ;  /* 0x0000000b100b7291 */ /* 0x001fc8000f8ec03f */
[----:B------:R-:W-:-:S09]  /*6e50*/  ULEA UR16, UR14, UR11, 0x3 ;  /* 0x0000000b0e107291 */ /* 0x000fd2000f8e183f */
[----:B------:R0:W1:Y:S01]  /*6e60*/  SYNCS.PHASECHK.TRANS64.TRYWAIT P0, [UR16], R2 ;  /* 0x00000002ff0075a7 */ /* 0x0000620008000150 */
[----:B------:R-:W-:Y:S05]  /*6e70*/  @!P1 BRA `(.L_x_21) ;  /* 0x0000000000049947 */ /* 0x000fea0003800000 */
[----:B------:R-:W-:Y:S01]  /*6e80*/  BPT.TRAP 0x1 ;  /* 0x000000040000795c */ /* 0x000fe20000300000 */
.L_x_21:
[----:B-1----:R-:W-:Y:S05]  /*6e90*/  @P0 BRA `(.L_x_22) ;  /* 0x0000000000080947 */ /* 0x002fea0003800000 */
[----:B------:R-:W1:Y:S02]  /*6ea0*/  SYNCS.PHASECHK.TRANS64.TRYWAIT P0, [UR16], R2 ;  /* 0x00000002ff0075a7 */ /* 0x000e640008000150 */
[----:B-1----:R-:W-:Y:S05]  /*6eb0*/  @!P0 BRA `(.L_x_23) ;  /* 0x000001e000888947 */ /* 0x002fea0003800000 */
.L_x_22:
        /* <DEDUP_REMOVED lines=64> */
[----:B-1----:R-:W3:Y:S04]  /*72c0*/  LDL.LU.64 R108, [R1] ;  /* 0x00000000016c7983 */ /* 0x002ee80000300a00 */
        /* <DEDUP_REMOVED lines=64> */
[----:B------:R-:W-:Y:S02]  /*76d0*/  UISETP.NE.AND UP0, UPT, UR7, URZ, UPT ;  /* 0x0000003f0700728c */ /* 0x000fe4000bf05270 */
[----:B------:R-:W-:Y:S02]  /*76e0*/  USHF.R.U32.HI UR16, URZ, 0x4, UR16 ;  /* 0x000000043f107899 */ /* 0x000fe40008011610 */
[----:B------:R-:W-:Y:S02]  /*76f0*/  USEL UR8, UR8, URZ, !UP0 ;  /* 0x0000003f08087287 */ /* 0x000fe4000c000000 */
[----:B------:R-:W-:Y:S02]  /*7700*/  ULOP3.LUT UR16, UR16, 0x3fff, URZ, 0xc0, !UPT ;  /* 0x00003fff10107892 */ /* 0x000fe4000f8ec03f */
[----:B------:R-:W-:Y:S02]  /*7710*/  UISETP.NE.U32.AND UP0, UPT, UR8, URZ, UPT ;  /* 0x0000003f0800728c */ /* 0x000fe4000bf05070 */
[----:B------:R-:W-:-:S02]  /*7720*/  ULOP3.LUT UR7, UR12, 0x10000, URZ, 0xfc, !UPT ;  /* 0x000100000c077892 */ /* 0x000fc4000f8efc3f */
[----:B------:R-:W-:Y:S02]  /*7730*/  ULOP3.LUT UR8, UR16, 0x10000, URZ, 0xfc, !UPT ;  /* 0x0001000010087892 */ /* 0x000fe4000f8efc3f */
[----:B------:R-:W-:Y:S02]  /*7740*/  ULEA UR7, UR14, UR7, 0xa ;  /* 0x000000070e077291 */ /* 0x000fe4000f8e503f */
[----:B------:R-:W-:Y:S01]  /*7750*/  ULEA UR8, UR14, UR8, 0xa ;  /* 0x000000080e087291 */ /* 0x000fe2000f8e503f */
[----:B------:R-:W-:Y:S01]  /*7760*/  UMOV UR17, 0x80000020 ;  /* 0x8000002000117882 */ /* 0x000fe20000000000 */
[----:B------:R-:W-:-:S03]  /*7770*/  UMOV UR19, 0x80000020 ;  /* 0x8000002000137882 */ /* 0x000fc60000000000 */
[----:B------:R-:W-:Y:S02]  /*7780*/  UMOV UR16, UR7 ;  /* 0x0000000700107c82 */ /* 0x000fe40008000000 */
[----:B------:R-:W-:Y:S01]  /*7790*/  UMOV UR18, UR8 ;  /* 0x0000000800127c82 */ /* 0x000fe20008000000 */
[----:B---3--:R-:W-:-:S06]  /*77a0*/  WARPGROUP.ARRIVE ;  /* 0x00000000000079c5 */ /* 0x008fcc0000000000 */
[----:B------:R-:W-:Y:S03]  /*77b0*/  QGMMA.64x256x32.F32.E5M2.E5M2 R108, gdesc[UR16], R108, UP0, gsb0 ;  /* 0x03e00000106c79f3 */ /* 0x000fe6000b80386c */
        /* <DEDUP_REMOVED lines=65> */
[----:B-1----:R-:W3:Y:S04]  /*7bd0*/  LDL.LU.64 R234, [R1+0x868] ;  /* 0x0008680001ea7983 */ /* 0x002ee80000300a00 */
[----:B------:R-:W4:Y:S04]  /*7be0*/  LDL.LU.64 R232, [R1+0x860] ;  /* 0x0008600001e87983 */ /* 0x000f280000300a00 */
[----:B------:R-:W2:Y:S04]  /*7bf0*/  LDL.LU.64 R230, [R1+0x858] ;  /* 0x0008580001e67983 */ /* 0x000ea80000300a00 */
        /* <DEDUP_REMOVED lines=60> */
[----:B------:R-:W2:Y:S01]  /*7fc0*/  LDL.LU.64 R108, [R1+0x670] ;  /* 0x00067000016c7983 */ /* 0x000ea20000300a00 */
[----:B------:R-:W-:Y:S01]  /*7fd0*/  UIADD3 UR16, UR7, 0x200, URZ ;  /* 0x0000020007107890 */ /* 0x000fe2000fffe03f */
[----:B------:R-:W-:-:S02]  /*7fe0*/  UMOV UR17, 0x80000020 ;  /* 0x8000002000117882 */ /* 0x000fc40000000000 */
[----:B---3--:R-:W-:Y:S04]  /*7ff0*/  STL.64 [R1+0x668], R234 ;  /* 0x000668ea01007387 */ /* 0x008fe80000100a00 */
[----:B----4-:R-:W-:Y:S04]  /*8000*/  STL.64 [R1+0x660], R232 ;  /* 0x000660e801007387 */ /* 0x010fe80000100a00 */
[----:B--2---:R-:W-:Y:S04]  /*8010*/  STL.64 [R1+0x658], R230 ;  /* 0x000658e601007387 */ /* 0x004fe80000100a00 */
        /* <DEDUP_REMOVED lines=38> */
[----:B------:R-:W-:Y:S01]  /*8280*/  STL.64 [R1+0x520], R152 ;  /* 0x0005209801007387 */ /* 0x000fe20000100a00 */
[----:B------:R-:W-:-:S06]  /*8290*/  WARPGROUP.ARRIVE ;  /* 0x00000000000079c5 */ /* 0x000fcc0000000000 */
[----:B------:R-:W-:Y:S03]  /*82a0*/  QGMMA.64x256x32.F32.E5M2.E5M2 R24, gdesc[UR16], R24, UP0, gsb0 ;  /* 0x03e00000101879f3 */ /* 0x000fe6000b803818 */
        /* <DEDUP_REMOVED lines=23> */
[----:B-1----:R-:W2:Y:S04]  /*8420*/  LDL.LU.64 R108, [R1] ;  /* 0x00000000016c7983 */ /* 0x002ea80000300a00 */
        /* <DEDUP_REMOVED lines=63> */
[----:B------:R-:W-:-:S02]  /*8820*/  UIADD3 UR16, UR7, 0x2, URZ ;  /* 0x0000000207107890 */ /* 0x000fc4000fffe03f */
[----:B------:R-:W-:Y:S01]  /*8830*/  UIADD3 UR18, UR8, 0x2, URZ ;  /* 0x0000000208127890 */ /* 0x000fe2000fffe03f */
[----:B------:R-:W-:Y:S01]  /*8840*/  UMOV UR17, 0x80000020 ;  /* 0x8000002000117882 */ /* 0x000fe20000000000 */
[----:B------:R-:W-:Y:S01]  /*8850*/  UMOV UR19, 0x80000020 ;  /* 0x8000002000137882 */ /* 0x000fe20000000000 */
[----:B--2---:R-:W-:-:S06]  /*8860*/  WARPGROUP.ARRIVE ;  /* 0x00000000000079c5 */ /* 0x004fcc0000000000 */
[----:B------:R-:W-:Y:S03]  /*8870*/  QGMMA.64x256x32.F32.E5M2.E5M2 R108, gdesc[UR16], R108, gsb0 ;  /* 0x03e00000106c79f3 */ /* 0x000fe6000800386c */
[----:B------:R-:W-:Y:S02]  /*8880*/  WARPGROUP.DEPBAR.LE gsb0, 0x0 ;  /* 0x00008000000079c5 */ /* 0x000fe40000010000 */
[----:B------:R-:W-:Y:S01]  /*8890*/  STL.64 [R1], R108 ;  /* 0x0000006c01007387 */ /* 0x000fe20000100a00 */
[----:B0-----:R-:W-:-:S03]  /*88a0*/  IMAD.MOV.U32 R2, RZ, RZ, R108 ;  /* 0x000000ffff027224 */ /* 0x001fc600078e006c */
        /* <DEDUP_REMOVED lines=63> */
[----:B0-----:R0:W5:Y:S04]  /*8ca0*/  LDL.LU.64 R234, [R1+0x668] ;  /* 0x0006680001ea7983 */ /* 0x0011680000300a00 */
[----:B------:R0:W5:Y:S04]  /*8cb0*/  LDL.LU.64 R232, [R1+0x660] ;  /* 0x0006600001e87983 */ /* 0x0001680000300a00 */
        /* <DEDUP_REMOVED lines=63> */
[----:B------:R-:W-:Y:S01]  /*90b0*/  UMOV UR17, 0x80000020 ;  /* 0x8000002000117882 */ /* 0x000fe20000000000 */
[----:B------:R-:W-:-:S04]  /*90c0*/  UIADD3 UR6, UR6, 0x2, URZ ;  /* 0x0000000206067890 */ /* 0x000fc8000fffe03f */
[----:B------:R-:W-:-:S04]  /*90d0*/  UISETP.NE.AND UP0, UPT, UR6, UR26, UPT ;  /* 0x0000001a0600728c */ /* 0x000fc8000bf05270 */
[----:B------:R-:W-:-:S06]  /*90e0*/  USEL UR7, URZ, 0x1, UP0 ;  /* 0x000000013f077887 */ /* 0x000fcc0008000000 */
[----:B------:R-:W-:Y:S01]  /*90f0*/  ISETP.NE.AND P0, PT, RZ, UR7, PT ;  /* 0x00000007ff007c0c */ /* 0x000fe2000bf05270 */
[----:B--2---:R-:W-:-:S06]  /*9100*/  WARPGROUP.ARRIVE ;  /* 0x00000000000079c5 */ /* 0x004fcc0000000000 */
[----:B------:R-:W-:Y:S03]  /*9110*/  QGMMA.64x256x32.F32.E5M2.E5M2 R24, gdesc[UR16], R24, gsb0 ;  /* 0x03e00000101879f3 */ /* 0x000fe60008003818 */
[----:B------:R-:W-:-:S03]  /*9120*/  WARPGROUP.DEPBAR.LE gsb0, 0x0 ;  /* 0x00008000000079c5 */ /* 0x000fc60000010000 */
[----:B0-----:R-:W-:Y:S05]  /*9130*/  @!P0 BRA `(.L_x_24) ;  /* 0x0000003c000c8947 */ /* 0x001fea0003800000 */
[----:B-----5:R0:W-:Y:S04]  /*9140*/  STL [R1+0x698], R225 ;  /* 0x000698e101007387 */ /* 0x0201e80000100800 */
[----:B------:R1:W-:Y:S01]  /*9150*/  STL [R1+0x694], R226 ;  /* 0x000694e201007387 */ /* 0x0003e20000100800 */
[----:B0-----:R-:W-:-:S03]  /*9160*/  IMAD.MOV.U32 R225, RZ, RZ, R2 ;  /* 0x000000ffffe17224 */ /* 0x001fc600078e0002 */
[----:B-1----:R-:W2:Y:S04]  /*9170*/  LDL R226, [R1+0x4] ;  /* 0x0000040001e27983 */ /* 0x002ea80000100800 */
[----:B------:R0:W-:Y:S04]  /*9180*/  STL [R1+0x690], R227 ;  /* 0x000690e301007387 */ /* 0x0001e80000100800 */
[----:B0-----:R-:W3:Y:S04]  /*9190*/  LDL R227, [R1+0x8] ;  /* 0x0000080001e37983 */ /* 0x001ee80000100800 */
[----:B------:R0:W-:Y:S04]  /*91a0*/  STL [R1+0x68c], R228 ;  /* 0x00068ce401007387 */ /* 0x0001e80000100800 */
[----:B0-----:R-:W4:Y:S04]  /*91b0*/  LDL R228, [R1+0xc] ;  /* 0x00000c0001e47983 */ /* 0x001f280000100800 */
        /* <DEDUP_REMOVED lines=209> */
[----:B0-----:R-:W4:Y:S04]  /*9ed0*/  LDL.LU R121, [R1+0x200] ;  /* 0x0002000001797983 */ /* 0x001f280000300800 */
        /* <DEDUP_REMOVED lines=14> */
[----:B------:R-:W4:Y:S04]  /*9fc0*/  LDL.LU R2, [R1+0x230] ;  /* 0x0002300001027983 */ /* 0x000f280000300800 */
        /* <DEDUP_REMOVED lines=38> */
[----:B------:R0:W-:Y:S01]  /*a230*/  STL [R1+0x47c], R148 ;  /* 0x00047c9401007387 */ /* 0x0001e20000100800 */
[----:B------:R-:W-:-:S03]  /*a240*/  FADD R3, R225, R3 ;  /* 0x00000003e1037221 */ /* 0x000fc60000000000 */
[----:B0-----:R-:W4:Y:S04]  /*a250*/  LDL.LU R148, [R1+0x214] ;  /* 0x0002140001947983 */ /* 0x001f280000300800 */
[----:B------:R0:W-:Y:S01]  /*a260*/  STL [R1+0x478], R149 ;  /* 0x0004789501007387 */ /* 0x0001e20000100800 */
[----:B--2---:R-:W-:-:S01]  /*a270*/  FADD R4, R226, R4 ;  /* 0x00000004e2047221 */ /* 0x004fc20000000000 */
[----:B---3--:R-:W-:Y:S02]  /*a280*/  FADD R5, R227, R5 ;  /* 0x00000005e3057221 */ /* 0x008fe40000000000 */
[----:B0-----:R-:W2:Y:S04]  /*a290*/  LDL R149, [R1+0x1f4] ;  /* 0x0001f40001957983 */ /* 0x001ea80000100800 */
[----:B------:R0:W-:Y:S01]  /*a2a0*/  STL [R1+0x474], R150 ;  /* 0x0004749601007387 */ /* 0x0001e20000100800 */
[----:B----4-:R-:W-:-:S01]  /*a2b0*/  FADD R6, R228, R6 ;  /* 0x00000006e4067221 */ /* 0x010fc20000000000 */
[----:B------:R-:W-:-:S02]  /*a2c0*/  FADD R7, R229, R7 ;  /* 0x00000007e5077221 */ /* 0x000fc40000000000 */
[----:B0-----:R-:W3:Y:S04]  /*a2d0*/  LDL R150, [R1+0x1c0] ;  /* 0x0001c00001967983 */ /* 0x001ee80000100800 */
[----:B------:R0:W-:Y:S01]  /*a2e0*/  STL [R1+0x470], R151 ;  /* 0x0004709701007387 */ /* 0x0001e20000100800 */
[----:B------:R-:W-:-:S01]  /*a2f0*/  FADD R8, R230, R8 ;  /* 0x00000008e6087221 */ /* 0x000fc20000000000 */
[----:B------:R-:W-:Y:S02]  /*a300*/  FADD R9, R231, R9 ;  /* 0x00000009e7097221 */ /* 0x000fe40000000000 */
[----:B0-----:R-:W4:Y:S04]  /*a310*/  LDL R151, [R1+0x1f0] ;  /* 0x0001f00001977983 */ /* 0x001f280000100800 */
[----:B------:R0:W-:Y:S01]  /*a320*/  STL [R1+0x46c], R0 ;  /* 0x00046c0001007387 */ /* 0x0001e20000100800 */
[----:B------:R-:W-:-:S01]  /*a330*/  FADD R10, R232, R10 ;  /* 0x0000000ae80a7221 */ /* 0x000fc20000000000 */
[----:B------:R-:W-:-:S02]  /*a340*/  FADD R11, R233, R11 ;  /* 0x0000000be90b7221 */ /* 0x000fc40000000000 */
[----:B0-----:R-:W2:Y:S04]  /*a350*/  LDL.LU R0, [R1+0x210] ;  /* 0x0002100001007983 */ /* 0x001ea80000300800 */
[----:B------:R-:W3:Y:S04]  /*a360*/  LDL.LU R225, [R1+0x698] ;  /* 0x0006980001e17983 */ /* 0x000ee80000300800 */
[----:B------:R-:W4:Y:S04]  /*a370*/  LDL.LU R226, [R1+0x694] ;  /* 0x0006940001e27983 */ /* 0x000f280000300800 */
[----:B------:R-:W2:Y:S04]  /*a380*/  LDL.LU R227, [R1+0x690] ;  /* 0x0006900001e37983 */ /* 0x000ea80000300800 */
[----:B------:R-:W2:Y:S04]  /*a390*/  LDL.LU R228, [R1+0x68c] ;  /* 0x00068c0001e47983 */ /* 0x000ea80000300800 */
[----:B------:R-:W2:Y:S01]  /*a3a0*/  LDL.LU R229, [R1+0x688] ;  /* 0x0006880001e57983 */ /* 0x000ea20000300800 */
[----:B------:R-:W-:-:S03]  /*a3b0*/  FADD R12, R234, R12 ;  /* 0x0000000cea0c7221 */ /* 0x000fc60000000000 */
[----:B------:R-:W2:Y:S01]  /*a3c0*/  LDL.LU R230, [R1+0x684] ;  /* 0x0006840001e67983 */ /* 0x000ea20000300800 */
[----:B------:R-:W-:-:S03]  /*a3d0*/  FADD R13, R235, R13 ;  /* 0x0000000deb0d7221 */ /* 0x000fc60000000000 */
[----:B------:R-:W2:Y:S04]  /*a3e0*/  LDL.LU R231, [R1+0x680] ;  /* 0x0006800001e77983 */ /* 0x000ea80000300800 */
[----:B------:R-:W2:Y:S04]  /*a3f0*/  LDL.LU R232, [R1+0x67c] ;  /* 0x00067c0001e87983 */ /* 0x000ea80000300800 */
[----:B------:R-:W2:Y:S04]  /*a400*/  LDL.LU R233, [R1+0x678] ;  /* 0x0006780001e97983 */ /* 0x000ea80000300800 */
[----:B------:R-:W2:Y:S04]  /*a410*/  LDL.LU R234, [R1+0x674] ;  /* 0x0006740001ea7983 */ /* 0x000ea80000300800 */
[----:B------:R-:W2:Y:S01]  /*a420*/  LDL.LU R235, [R1+0x670] ;  /* 0x0006700001eb7983 */ /* 0x000ea20000300800 */
[----:B------:R-:W-:-:S01]  /*a430*/  FADD R14, R24, R14 ;  /* 0x0000000e180e7221 */ /* 0x000fc20000000000 */
[----:B------:R-:W-:Y:S01]  /*a440*/  FADD R15, R25, R15 ;  /* 0x0000000f190f7221 */ /* 0x000fe20000000000 */
[----:B------:R-:W-:-:S01]  /*a450*/  FADD R16, R26, R16 ;  /* 0x000000101a107221 */ /* 0x000fc20000000000 */
[----:B------:R-:W2:Y:S01]  /*a460*/  LDL.LU R24, [R1+0x66c] ;  /* 0x00066c0001187983 */ /* 0x000ea20000300800 */
[----:B------:R-:W-:-:S01]  /*a470*/  FADD R17, R27, R17 ;  /* 0x000000111b117221 */ /* 0x000fc20000000000 */
[----:B------:R-:W-:-:S02]  /*a480*/  FADD R18, R28, R18 ;  /* 0x000000121c127221 */ /* 0x000fc40000000000 */
[----:B------:R-:W2:Y:S01]  /*a490*/  LDL.LU R25, [R1+0x668] ;  /* 0x0006680001197983 */ /* 0x000ea20000300800 */
[----:B------:R-:W-:-:S03]  /*a4a0*/  FADD R19, R29, R19 ;  /* 0x000000131d137221 */ /* 0x000fc60000000000 */
        /* <DEDUP_REMOVED lines=155> */
[----:B---3--:R-:W-:-:S03]  /*ae60*/  FADD R225, R107, R225 ;  /* 0x000000e16be17221 */ /* 0x008fc60000000000 */
[----:B------:R-:W3:Y:S01]  /*ae70*/  LDL.LU R104, [R1+0x52c] ;  /* 0x00052c0001687983 */ /* 0x000ee20000300800 */
[----:B----4-:R-:W-:-:S03]  /*ae80*/  FADD R226, R108, R226 ;  /* 0x000000e26ce27221 */ /* 0x010fc60000000000 */
[----:B------:R-:W4:Y:S01]  /*ae90*/  LDL.LU R105, [R1+0x528] ;  /* 0x0005280001697983 */ /* 0x000f220000300800 */
[----:B--2---:R-:W-:-:S03]  /*aea0*/  FADD R227, R109, R227 ;  /* 0x000000e36de37221 */ /* 0x004fc60000000000 */
        /* <DEDUP_REMOVED lines=15> */
[----:B------:R-:W-:-:S01]  /*afa0*/  FADD R235, R117, R235 ;  /* 0x000000eb75eb7221 */ /* 0x000fc20000000000 */
[----:B------:R-:W-:Y:S02]  /*afb0*/  FADD R121, R120, R121 ;  /* 0x0000007978797221 */ /* 0x000fe40000000000 */
[----:B------:R-:W2:Y:S01]  /*afc0*/  LDL.LU R114, [R1+0x504] ;  /* 0x0005040001727983 */ /* 0x000ea20000300800 */
[----:B------:R-:W-:-:S03]  /*afd0*/  FADD R236, R118, R236 ;  /* 0x000000ec76ec7221 */ /* 0x000fc60000000000 */
[----:B------:R-:W2:Y:S01]  /*afe0*/  LDL.LU R115, [R1+0x500] ;  /* 0x0005000001737983 */ /* 0x000ea20000300800 */
[----:B------:R-:W-:-:S03]  /*aff0*/  FADD R237, R119, R237 ;  /* 0x000000ed77ed7221 */ /* 0x000fc60000000000 */
[----:B------:R-:W2:Y:S01]  /*b000*/  LDL.LU R116, [R1+0x4fc] ;  /* 0x0004fc0001747983 */ /* 0x000ea20000300800 */
[----:B------:R-:W-:-:S03]  /*b010*/  FADD R123, R122, R123 ;  /* 0x0000007b7a7b7221 */ /* 0x000fc60000000000 */
[----:B------:R-:W2:Y:S04]  /*b020*/  LDL.LU R117, [R1+0x4f8] ;  /* 0x0004f80001757983 */ /* 0x000ea80000300800 */
[----:B------:R-:W2:Y:S01]  /*b030*/  LDL.LU R118, [R1+0x4f4] ;  /* 0x0004f40001767983 */ /* 0x000ea20000300800 */
[----:B------:R-:W-:-:S03]  /*b040*/  FADD R125, R124, R125 ;  /* 0x0000007d7c7d7221 */ /* 0x000fc60000000000 */
[----:B------:R-:W2:Y:S04]  /*b050*/  LDL.LU R119, [R1+0x4f0] ;  /* 0x0004f00001777983 */ /* 0x000ea80000300800 */
[----:B------:R-:W2:Y:S04]  /*b060*/  LDL.LU R120, [R1+0x4ec] ;  /* 0x0004ec0001787983 */ /* 0x000ea80000300800 */
[----:B------:R0:W-:Y:S01]  /*b070*/  STL [R1+0x200], R121 ;  /* 0x0002007901007387 */ /* 0x0001e20000100800 */
[----:B------:R-:W-:-:S01]  /*b080*/  FADD R127, R126, R127 ;  /* 0x0000007f7e7f7221 */ /* 0x000fc20000000000 */
[----:B------:R-:W-:Y:S01]  /*b090*/  FADD R0, R128, R0 ;  /* 0x0000000080007221 */ /* 0x000fe20000000000 */
[----:B------:R-:W-:-:S01]  /*b0a0*/  FADD R148, R150, R148 ;  /* 0x0000009496947221 */ /* 0x000fc20000000000 */
[----:B0-----:R-:W2:Y:S04]  /*b0b0*/  LDL.LU R121, [R1+0x4e8] ;  /* 0x0004e80001797983 */ /* 0x001ea80000300800 */
        /* <DEDUP_REMOVED lines=9> */
[----:B------:R-:W-:-:S02]  /*b150*/  FADD R136, R137, R136 ;  /* 0x0000008889887221 */ /* 0x000fc40000000000 */
[----:B0-----:R-:W2:Y:S04]  /*b160*/  LDL.LU R125, [R1+0x4d8] ;  /* 0x0004d800017d7983 */ /* 0x001ea80000300800 */
[----:B------:R-:W2:Y:S04]  /*b170*/  LDL.LU R126, [R1+0x4d4] ;  /* 0x0004d400017e7983 */ /* 0x000ea80000300800 */
[----:B------:R0:W-:Y:S01]  /*b180*/  STL [R1+0x20c], R127 ;  /* 0x00020c7f01007387 */ /* 0x0001e20000100800 */
[----:B------:R-:W-:-:S01]  /*b190*/  FADD R132, R134, R132 ;  /* 0x0000008486847221 */ /* 0x000fc20000000000 */
[----:B------:R-:W-:-:S02]  /*b1a0*/  FADD R2, R130, R2 ;  /* 0x0000000282027221 */ /* 0x000fc40000000000 */
[----:B0-----:R-:W2:Y:S04]  /*b1b0*/  LDL.LU R127, [R1+0x4d0] ;  /* 0x0004d000017f7983 */ /* 0x001ea80000300800 */
[----:B------:R-:W2:Y:S04]  /*b1c0*/  LDL.LU R128, [R1+0x4cc] ;  /* 0x0004cc0001807983 */ /* 0x000ea80000300800 */
[----:B------:R-:W-:Y:S04]  /*b1d0*/  STL [R1+0x210], R0 ;  /* 0x0002100001007387 */ /* 0x000fe80000100800 */
[----:B------:R-:W-:Y:S04]  /*b1e0*/  STL [R1+0x214], R148 ;  /* 0x0002149401007387 */ /* 0x000fe80000100800 */
[----:B------:R-:W-:Y:S04]  /*b1f0*/  STL [R1+0x218], R144 ;  /* 0x0002189001007387 */ /* 0x000fe80000100800 */
[----:B------:R-:W-:Y:S04]  /*b200*/  STL [R1+0x21c], R142 ;  /* 0x00021c8e01007387 */ /* 0x000fe80000100800 */
[----:B------:R-:W-:Y:S04]  /*b210*/  STL [R1+0x220], R140 ;  /* 0x0002208c01007387 */ /* 0x000fe80000100800 */
[----:B------:R-:W-:Y:S04]  /*b220*/  STL [R1+0x224], R138 ;  /* 0x0002248a01007387 */ /* 0x000fe80000100800 */
[----:B------:R-:W3:Y:S04]  /*b230*/  LDL.LU R130, [R1+0x234] ;  /* 0x0002340001827983 */ /* 0x000ee80000300800 */
[----:B------:R-:W-:Y:S04]  /*b240*/  STL [R1+0x228], R136 ;  /* 0x0002288801007387 */ /* 0x000fe80000100800 */
[----:B------:R0:W-:Y:S04]  /*b250*/  STL [R1+0x22c], R132 ;  /* 0x00022c8401007387 */ /* 0x0001e80000100800 */
[----:B0-----:R-:W4:Y:S04]  /*b260*/  LDL.LU R132, [R1+0x238] ;  /* 0x0002380001847983 */ /* 0x001f280000300800 */
[----:B------:R-:W2:Y:S04]  /*b270*/  LDL.LU R134, [R1+0x23c] ;  /* 0x00023c0001867983 */ /* 0x000ea80000300800 */
[----:B------:R0:W-:Y:S04]  /*b280*/  STL [R1+0x230], R2 ;  /* 0x0002300201007387 */ /* 0x0001e80000100800 */
[----:B------:R-:W2:Y:S04]  /*b290*/  LDL.LU R136, [R1+0x240] ;  /* 0x0002400001887983 */ /* 0x000ea80000300800 */
        /* <DEDUP_REMOVED lines=11> */
[----:B0-----:R-:W2:Y:S04]  /*b350*/  LDL.LU R2, [R1+0x270] ;  /* 0x0002700001027983 */ /* 0x001ea80000300800 */
[----:B------:R-:W2:Y:S01]  /*b360*/  LDL.LU R0, [R1+0x274] ;  /* 0x0002740001007983 */ /* 0x000ea20000300800 */
[----:B---3--:R-:W-:-:S03]  /*b370*/  FADD R130, R129, R130 ;  /* 0x0000008281827221 */ /* 0x008fc60000000000 */
[----:B------:R-:W3:Y:S04]  /*b380*/  LDL.LU R129, [R1+0x4c8] ;  /* 0x0004c80001817983 */ /* 0x000ee80000300800 */
[----:B------:R0:W-:Y:S04]  /*b390*/  STL [R1+0x234], R130 ;  /* 0x0002348201007387 */ /* 0x0001e80000100800 */
[----:B0-----:R-:W3:Y:S01]  /*b3a0*/  LDL.LU R130, [R1+0x4c4] ;  /* 0x0004c40001827983 */ /* 0x001ee20000300800 */
[----:B----4-:R-:W-:-:S03]  /*b3b0*/  FADD R132, R131, R132 ;  /* 0x0000008483847221 */ /* 0x010fc60000000000 */
[----:B------:R-:W4:Y:S01]  /*b3c0*/  LDL.LU R131, [R1+0x4c0] ;  /* 0x0004c00001837983 */ /* 0x000f220000300800 */
[----:B--2---:R-:W-:-:S03]  /*b3d0*/  FADD R134, R133, R134 ;  /* 0x0000008685867221 */ /* 0x004fc60000000000 */
[----:B------:R0:W-:Y:S01]  /*b3e0*/  STL [R1+0x238], R132 ;  /* 0x0002388401007387 */ /* 0x0001e20000100800 */
[----:B------:R-:W-:-:S03]  /*b3f0*/  FADD R136, R135, R136 ;  /* 0x0000008887887221 */ /* 0x000fc60000000000 */
[----:B0-----:R-:W2:Y:S01]  /*b400*/  LDL.LU R132, [R1+0x4bc] ;  /* 0x0004bc0001847983 */ /* 0x001ea20000300800 */
[----:B------:R-:W-:-:S03]  /*b410*/  FADD R150, R151, R150 ;  /* 0x0000009697967221 */ /* 0x000fc60000000000 */
[----:B------:R-:W2:Y:S01]  /*b420*/  LDL.LU R133, [R1+0x4b8] ;  /* 0x0004b80001857983 */ /* 0x000ea20000300800 */
[----:B------:R-:W-:-:S03]  /*b430*/  FADD R148, R149, R148 ;  /* 0x0000009495947221 */ /* 0x000fc60000000000 */
[----:B------:R0:W-:Y:S01]  /*b440*/  STL [R1+0x23c], R134 ;  /* 0x00023c8601007387 */ /* 0x0001e20000100800 */
[----:B------:R-:W-:-:S01]  /*b450*/  FADD R146, R147, R146 ;  /* 0x0000009293927221 */ /* 0x000fc20000000000 */
[----:B------:R-:W-:Y:S02]  /*b460*/  FADD R144, R145, R144 ;  /* 0x0000009091907221 */ /* 0x000fe40000000000 */
[----:B0-----:R-:W2:Y:S01]  /*b470*/  LDL.LU R134, [R1+0x4b4] ;  /* 0x0004b40001867983 */ /* 0x001ea20000300800 */
[----:B------:R-:W-:-:S03]  /*b480*/  FADD R143, R24, R143 ;  /* 0x0000008f188f7221 */ /* 0x000fc60000000000 */
[----:B------:R-:W2:Y:S01]  /*b490*/  LDL.LU R135, [R1+0x4b0] ;  /* 0x0004b00001877983 */ /* 0x000ea20000300800 */
[----:B------:R-:W-:-:S03]  /*b4a0*/  FADD R142, R25, R142 ;  /* 0x0000008e198e7221 */ /* 0x000fc60000000000 */
[----:B------:R0:W-:Y:S01]  /*b4b0*/  STL [R1+0x240], R136 ;  /* 0x0002408801007387 */ /* 0x0001e20000100800 */
[----:B------:R-:W-:-:S01]  /*b4c0*/  FADD R141, R26, R141 ;  /* 0x0000008d1a8d7221 */ /* 0x000fc20000000000 */
[----:B------:R-:W-:Y:S01]  /*b4d0*/  FADD R140, R27, R140 ;  /* 0x0000008c1b8c7221 */ /* 0x000fe20000000000 */
[----:B------:R-:W-:-:S01]  /*b4e0*/  FADD R139, R28, R139 ;  /* 0x0000008b1c8b7221 */ /* 0x000fc20000000000 */
[----:B0-----:R-:W2:Y:S01]  /*b4f0*/  LDL.LU R136, [R1+0x4ac] ;  /* 0x0004ac0001887983 */ /* 0x001ea20000300800 */
[----:B------:R-:W-:-:S03]  /*b500*/  FADD R138, R29, R138 ;  /* 0x0000008a1d8a7221 */ /* 0x000fc60000000000 */
[----:B------:R0:W-:Y:S01]  /*b510*/  STL [R1+0x244], R150 ;  /* 0x0002449601007387 */ /* 0x0001e20000100800 */
[----:B------:R-:W-:-:S03]  /*b520*/  FADD R137, R30, R137 ;  /* 0x000000891e897221 */ /* 0x000fc60000000000 */
[----:B------:R1:W-:Y:S01]  /*b530*/  STL [R1+0x248], R148 ;  /* 0x0002489401007387 */ /* 0x0003e20000100800 */
[----:B------:R-:W-:-:S03]  /*b540*/  FADD R2, R31, R2 ;  /* 0x000000021f027221 */ /* 0x000fc60000000000 */
[----:B------:R1:W-:Y:S01]  /*b550*/  STL [R1+0x24c], R146 ;  /* 0x00024c9201007387 */ /* 0x0003e20000100800 */
[----:B------:R-:W-:-:S03]  /*b560*/  FADD R0, R32, R0 ;  /* 0x0000000020007221 */ /* 0x000fc60000000000 */
[----:B------:R1:W-:Y:S04]  /*b570*/  STL [R1+0x250], R144 ;  /* 0x0002509001007387 */ /* 0x0003e80000100800 */
[----:B------:R1:W-:Y:S04]  /*b580*/  STL [R1+0x254], R143 ;  /* 0x0002548f01007387 */ /* 0x0003e80000100800 */
[----:B------:R1:W-:Y:S04]  /*b590*/  STL [R1+0x258], R142 ;  /* 0x0002588e01007387 */ /* 0x0003e80000100800 */
[----:B------:R1:W-:Y:S04]  /*b5a0*/  STL [R1+0x25c], R141 ;  /* 0x00025c8d01007387 */ /* 0x0003e80000100800 */
[----:B------:R1:W-:Y:S04]  /*b5b0*/  STL [R1+0x260], R140 ;  /* 0x0002608c01007387 */ /* 0x0003e80000100800 */
[----:B------:R1:W-:Y:S04]  /*b5c0*/  STL [R1+0x264], R139 ;  /* 0x0002648b01007387 */ /* 0x0003e80000100800 */
[----:B------:R1:W-:Y:S04]  /*b5d0*/  STL [R1+0x268], R138 ;  /* 0x0002688a01007387 */ /* 0x0003e80000100800 */
[----:B------:R-:W3:Y:S04]  /*b5e0*/  LDL.LU R151, [R1+0x278] ;  /* 0x0002780001977983 */ /* 0x000ee80000300800 */
[----:B------:R1:W-:Y:S04]  /*b5f0*/  STL [R1+0x26c], R137 ;  /* 0x00026c8901007387 */ /* 0x0003e80000100800 */
[----:B0-----:R-:W4:Y:S04]  /*b600*/  LDL.LU R150, [R1+0x27c] ;  /* 0x00027c0001967983 */ /* 0x001f280000300800 */
[----:B------:R0:W-:Y:S04]  /*b610*/  STL [R1+0x270], R2 ;  /* 0x0002700201007387 */ /* 0x0001e80000100800 */
[----:B------:R-:W2:Y:S04]  /*b620*/  LDL.LU R149, [R1+0x280] ;  /* 0x0002800001957983 */ /* 0x000ea80000300800 */
[----:B------:R0:W-:Y:S04]  /*b630*/  STL [R1+0x274], R0 ;  /* 0x0002740001007387 */ /* 0x0001e80000100800 */
[----:B-1----:R-:W2:Y:S04]  /*b640*/  LDL.LU R148, [R1+0x284] ;  /* 0x0002840001947983 */ /* 0x002ea80000300800 */
        /* <DEDUP_REMOVED lines=13> */
[----:B---3--:R-:W-:-:S05]  /*b720*/  FADD R151, R33, R151 ;  /* 0x0000009721977221 */ /* 0x008fca0000000000 */
[----:B------:R0:W-:Y:S01]  /*b730*/  STL [R1+0x278], R151 ;  /* 0x0002789701007387 */ /* 0x0001e20000100800 */
[----:B----4-:R-:W-:-:S05]  /*b740*/  FADD R150, R34, R150 ;  /* 0x0000009622967221 */ /* 0x010fca0000000000 */
[----:B------:R1:W-:Y:S01]  /*b750*/  STL [R1+0x27c], R150 ;  /* 0x00027c9601007387 */ /* 0x0003e20000100800 */
[----:B--2---:R-:W-:-:S05]  /*b760*/  FADD R149, R35, R149 ;  /* 0x0000009523957221 */ /* 0x004fca0000000000 */
[----:B------:R2:W-:Y:S01]  /*b770*/  STL [R1+0x280], R149 ;  /* 0x0002809501007387 */ /* 0x0005e20000100800 */
[----:B------:R-:W-:-:S01]  /*b780*/  FADD R148, R36, R148 ;  /* 0x0000009424947221 */ /* 0x000fc20000000000 */
[----:B------:R-:W-:-:S04]  /*b790*/  FADD R147, R37, R147 ;  /* 0x0000009325937221 */ /* 0x000fc80000000000 */
[----:B------:R3:W-:Y:S01]  /*b7a0*/  STL [R1+0x284], R148 ;  /* 0x0002849401007387 */ /* 0x0007e20000100800 */
[----:B------:R-:W-:-:S03]  /*b7b0*/  FADD R146, R38, R146 ;  /* 0x0000009226927221 */ /* 0x000fc60000000000 */
        /* <DEDUP_REMOVED lines=20> */
[----:B0-----:R-:W4:Y:S01]  /*b900*/  LDL.LU R151, [R1+0x2bc] ;  /* 0x0002bc0001977983 */ /* 0x001f220000300800 */
[----:B------:R-:W-:-:S03]  /*b910*/  FADD R0, R49, R0 ;  /* 0x0000000031007221 */ /* 0x000fc60000000000 */
[----:B------:R0:W-:Y:S04]  /*b920*/  STL [R1+0x2b0], R137 ;  /* 0x0002b08901007387 */ /* 0x0001e80000100800 */
[----:B-1----:R-:W4:Y:S04]  /*b930*/  LDL.LU R150, [R1+0x2c0] ;  /* 0x0002c00001967983 */ /* 0x002f280000300800 */
[----:B------:R1:W-:Y:S04]  /*b940*/  STL [R1+0x2b4], R2 ;  /* 0x0002b40201007387 */ /* 0x0003e80000100800 */
[----:B--2---:R-:W2:Y:S04]  /*b950*/  LDL.LU R149, [R1+0x2c4] ;  /* 0x0002c40001957983 */ /* 0x004ea80000300800 */
[----:B------:R1:W-:Y:S04]  /*b960*/  STL [R1+0x2b8], R0 ;  /* 0x0002b80001007387 */ /* 0x0003e80000100800 */
[----:B---3--:R-:W3:Y:S04]  /*b970*/  LDL.LU R148, [R1+0x2c8] ;  /* 0x0002c80001947983 */ /* 0x008ee80000300800 */
[----:B----4-:R-:W4:Y:S04]  /*b980*/  LDL.LU R147, [R1+0x2cc] ;  /* 0x0002cc0001937983 */ /* 0x010f280000300800 */
[----:B------:R-:W4:Y:S04]  /*b990*/  LDL.LU R146, [R1+0x2d0] ;  /* 0x0002d00001927983 */ /* 0x000f280000300800 */
        /* <DEDUP_REMOVED lines=8> */
[----:B0-----:R-:W4:Y:S04]  /*ba20*/  LDL.LU R137, [R1+0x2f4] ;  /* 0x0002f40001897983 */ /* 0x001f280000300800 */
[----:B-1----:R-:W4:Y:S04]  /*ba30*/  LDL.LU R2, [R1+0x2f8] ;  /* 0x0002f80001027983 */ /* 0x002f280000300800 */
[----:B------:R-:W4:Y:S01]  /*ba40*/  LDL.LU R0, [R1+0x2fc] ;  /* 0x0002fc0001007983 */ /* 0x000f220000300800 */
[----:B------:R-:W-:-:S01]  /*ba50*/  FADD R151, R50, R151 ;  /* 0x0000009732977221 */ /* 0x000fc20000000000 */
[----:B------:R-:W-:-:S04]  /*ba60*/  FADD R150, R51, R150 ;  /* 0x0000009633967221 */ /* 0x000fc80000000000 */
[----:B------:R0:W-:Y:S01]  /*ba70*/  STL [R1+0x2bc], R151 ;  /* 0x0002bc9701007387 */ /* 0x0001e20000100800 */
[----:B--2---:R-:W-:-:S03]  /*ba80*/  FADD R149, R52, R149 ;  /* 0x0000009534957221 */ /* 0x004fc60000000000 */
[----:B------:R1:W-:Y:S01]  /*ba90*/  STL [R1+0x2c0], R150 ;  /* 0x0002c09601007387 */ /* 0x0003e20000100800 */
[----:B---3--:R-:W-:-:S03]  /*baa0*/  FADD R148, R53, R148 ;  /* 0x0000009435947221 */ /* 0x008fc60000000000 */
[----:B------:R2:W-:Y:S01]  /*bab0*/  STL [R1+0x2c4], R149 ;  /* 0x0002c49501007387 */ /* 0x0005e20000100800 */
[----:B----4-:R-:W-:-:S03]  /*bac0*/  FADD R147, R54, R147 ;  /* 0x0000009336937221 */ /* 0x010fc60000000000 */
        /* <DEDUP_REMOVED lines=198> */
[----:B------:R-:W-:Y:S01]  /*c730*/  STL [R1+0x3cc], R151 ;  /* 0x0003cc9701007387 */ /* 0x000fe20000100800 */
[----:B--2---:R-:W-:-:S03]  /*c740*/  FADD R149, R120, R149 ;  /* 0x0000009578957221 */ /* 0x004fc60000000000 */
[----:B------:R-:W-:Y:S01]  /*c750*/  STL [R1+0x3d0], R150 ;  /* 0x0003d09601007387 */ /* 0x000fe20000100800 */
[----:B---3--:R-:W-:-:S03]  /*c760*/  FADD R148, R121, R148 ;  /* 0x0000009479947221 */ /* 0x008fc60000000000 */
[----:B------:R-:W-:Y:S01]  /*c770*/  STL [R1+0x3d4], R149 ;  /* 0x0003d49501007387 */ /* 0x000fe20000100800 */
[----:B----4-:R-:W-:-:S03]  /*c780*/  FADD R147, R122, R147 ;  /* 0x000000937a937221 */ /* 0x010fc60000000000 */
[----:B------:R-:W-:Y:S01]  /*c790*/  STL [R1+0x3d8], R148 ;  /* 0x0003d89401007387 */ /* 0x000fe20000100800 */
[----:B------:R-:W-:-:S03]  /*c7a0*/  FADD R146, R123, R146 ;  /* 0x000000927b927221 */ /* 0x000fc60000000000 */
        /* <DEDUP_REMOVED lines=18> */
[----:B------:R-:W-:Y:S04]  /*c8d0*/  STL [R1+0x400], R138 ;  /* 0x0004008a01007387 */ /* 0x000fe80000100800 */
[----:B------:R0:W-:Y:S04]  /*c8e0*/  STL [R1+0x404], R137 ;  /* 0x0004048901007387 */ /* 0x0001e80000100800 */
[----:B0-----:R-:W2:Y:S01]  /*c8f0*/  LDL.LU R137, [R1+0x410] ;  /* 0x0004100001897983 */ /* 0x001ea20000300800 */
[----:B------:R-:W-:-:S01]  /*c900*/  FADD R2, R133, R2 ;  /* 0x0000000285027221 */ /* 0x000fc20000000000 */
[----:B------:R-:W-:-:S02]  /*c910*/  FADD R0, R134, R0 ;  /* 0x0000000086007221 */ /* 0x000fc40000000000 */
[----:B------:R-:W3:Y:S04]  /*c920*/  LDL.LU R138, [R1+0x414] ;  /* 0x00041400018a7983 */ /* 0x000ee80000300800 */
[----:B------:R-:W-:Y:S04]  /*c930*/  STL [R1+0x408], R2 ;  /* 0x0004080201007387 */ /* 0x000fe80000100800 */
[----:B------:R-:W4:Y:S04]  /*c940*/  LDL.LU R139, [R1+0x418] ;  /* 0x00041800018b7983 */ /* 0x000f280000300800 */
[----:B------:R0:W-:Y:S04]  /*c950*/  STL [R1+0x40c], R0 ;  /* 0x00040c0001007387 */ /* 0x0001e80000100800 */
        /* <DEDUP_REMOVED lines=13> */
[----:B------:R-:W4:Y:S01]  /*ca30*/  LDL.LU R2, [R1+0x450] ;  /* 0x0004500001027983 */ /* 0x000f220000300800 */
[----:B--2---:R-:W-:-:S05]  /*ca40*/  FADD R137, R135, R137 ;  /* 0x0000008987897221 */ /* 0x004fca0000000000 */
[----:B------:R0:W-:Y:S04]  /*ca50*/  STL [R1+0x410], R137 ;  /* 0x0004108901007387 */ /* 0x0001e80000100800 */
[----:B0-----:R-:W4:Y:S01]  /*ca60*/  LDL.LU R137, [R1+0x4a8] ;  /* 0x0004a80001897983 */ /* 0x001f220000300800 */
[----:B---3--:R-:W-:-:S05]  /*ca70*/  FADD R138, R136, R138 ;  /* 0x0000008a888a7221 */ /* 0x008fca0000000000 */
[----:B------:R0:W-:Y:S04]  /*ca80*/  STL [R1+0x414], R138 ;  /* 0x0004148a01007387 */ /* 0x0001e80000100800 */
[----:B0-----:R-:W2:Y:S01]  /*ca90*/  LDL.LU R138, [R1+0x4a4] ;  /* 0x0004a400018a7983 */ /* 0x001ea20000300800 */
[----:B----4-:R-:W-:-:S05]  /*caa0*/  FADD R139, R137, R139 ;  /* 0x0000008b898b7221 */ /* 0x010fca0000000000 */
[----:B------:R0:W-:Y:S04]  /*cab0*/  STL [R1+0x418], R139 ;  /* 0x0004188b01007387 */ /* 0x0001e80000100800 */
[----:B0-----:R-:W3:Y:S01]  /*cac0*/  LDL.LU R139, [R1+0x4a0] ;  /* 0x0004a000018b7983 */ /* 0x001ee20000300800 */
[----:B--2---:R-:W-:-:S05]  /*cad0*/  FADD R140, R138, R140 ;  /* 0x0000008c8a8c7221 */ /* 0x004fca0000000000 */
[----:B------:R0:W-:Y:S04]  /*cae0*/  STL [R1+0x41c], R140 ;  /* 0x00041c8c01007387 */ /* 0x0001e80000100800 */
[----:B0-----:R-:W2:Y:S01]  /*caf0*/  LDL.LU R140, [R1+0x49c] ;  /* 0x00049c00018c7983 */ /* 0x001ea20000300800 */
[----:B---3--:R-:W-:-:S05]  /*cb00*/  FADD R141, R139, R141 ;  /* 0x0000008d8b8d7221 */ /* 0x008fca0000000000 */
        /* <DEDUP_REMOVED lines=34> */
[----:B0-----:R0:W5:Y:S01]  /*cd30*/  LDL.LU R0, [R1+0x46c] ;  /* 0x00046c0001007983 */ /* 0x0011620000300800 */
[----:B------:R-:W-:Y:S01]  /*cd40*/  UMOV UR6, URZ ;  /* 0x0000003f00067c82 */ /* 0x000fe20008000000 */
[----:B---3--:R-:W-:-:S05]  /*cd50*/  FADD R2, R2, R151 ;  /* 0x0000009702027221 */ /* 0x008fca0000000000 */
[----:B------:R0:W-:Y:S02]  /*cd60*/  STL [R1+0x450], R2 ;  /* 0x0004500201007387 */ /* 0x0001e40000100800 */
.L_x_24:
[----:B------:R-:W-:Y:S05]  /*cd70*/  @!P1 BRA `(.L_x_25) ;  /* 0x0000000000049947 */ /* 0x000fea0003800000 */
[----:B------:R-:W-:Y:S01]  /*cd80*/  BPT.TRAP 0x1 ;  /* 0x000000040000795c */ /* 0x000fe20000300000 */
.L_x_25:
[----:B------:R-:W-:Y:S02]  /*cd90*/  UISETP.GT.U32.AND UP0, UPT, UR13, 0x1, UPT ;  /* 0x000000010d00788c */ /* 0x000fe4000bf04070 */
[----:B------:R-:W-:-:S04]  /*cda0*/  ULEA UR8, UR25, UR11, 0x3 ;  /* 0x0000000b19087291 */ /* 0x000fc8000f8e183f */
[----:B------:R-:W-:Y:S01]  /*cdb0*/  UIADD3 UR8, UR8, 0x20, URZ ;  /* 0x0000002008087890 */ /* 0x000fe2000fffe03f */
[----:B------:R-:W-:-:S03]  /*cdc0*/  PLOP3.LUT P0, PT, PT, PT, UP0, 0x80, 0x0 ;  /* 0x000000000000781c */ /* 0x000fc60003f0f008 */
[----:B------:R-:W-:-:S09]  /*cdd0*/  UPRMT UR8, URZ, 0x654, UR8 ;  /* 0x000006543f087896 */ /* 0x000fd20008000008 */
[----:B------:R-:W-:Y:S01]  /*cde0*/  SYNCS.ARRIVE.TRANS64.RED.A1T0 RZ, [UR8], RZ ;  /* 0x000000ffffff79a7 */ /* 0x000fe20008100408 */
[----:B------:R-:W-:Y:S05]  /*cdf0*/  @P0 BRA `(.L_x_26) ;  /* 0x0000000000040947 */ /* 0x000fea0003800000 */
[----:B------:R-:W-:Y:S01]  /*ce00*/  BPT.TRAP 0x1 ;  /* 0x000000040000795c */ /* 0x000fe20000300000 */
.L_x_26:
[----:B------:R-:W-:Y:S02]  /*ce10*/  UISETP.GT.AND UP2, UPT, UR15, 0x1, UPT ;  /* 0x000000010f00788c */ /* 0x000fe4000bf44270 */
[----:B------:R-:W-:Y:S02]  /*ce20*/  UIADD3 UR14, UR14, 0x1, URZ ;  /* 0x000000010e0e7890 */ /* 0x000fe4000fffe03f */
[----:B------:R-:W-:Y:S02]  /*ce30*/  UIADD3 UR25, UR25, 0x1, URZ ;  /* 0x0000000119197890 */ /* 0x000fe4000fffe03f */
[----:B------:R-:W-:Y:S01]  /*ce40*/  PLOP3.LUT P0, PT, PT, PT, UP2, 0x80, 0x0 ;  /* 0x000000000000781c */ /* 0x000fe20003f0f028 */
[----:B------:R-:W-:Y:S02]  /*ce50*/  UISETP.NE.AND UP0, UPT, UR14, 0x4, UPT ;  /* 0x000000040e00788c */ /* 0x000fe4000bf05270 */
[----:B------:R-:W-:Y:S02]  /*ce60*/  UISETP.NE.AND UP1, UPT, UR25, 0x4, UPT ;  /* 0x000000041900788c */ /* 0x000fe4000bf25270 */
[----:B------:R-:W-:-:S02]  /*ce70*/  USEL UR8, URZ, 0x1, UP0 ;  /* 0x000000013f087887 */ /* 0x000fc40008000000 */
[----:B------:R-:W-:Y:S02]  /*ce80*/  UIADD3 UR15, UR15, -0x1, URZ ;  /* 0xffffffff0f0f7890 */ /* 0x000fe4000fffe03f */
[----:B------:R-:W-:Y:S02]  /*ce90*/  USEL UR14, UR14, URZ, UP0 ;  /* 0x0000003f0e0e7287 */ /* 0x000fe40008000000 */
[----:B-----5:R-:W-:Y:S01]  /*cea0*/  LOP3.LUT R0, R0, UR8, RZ, 0x3c, !PT ;  /* 0x0000000800007c12 */ /* 0x020fe2000f8e3cff */
[----:B------:R-:W-:Y:S01]  /*ceb0*/  USEL UR25, UR25, URZ, UP1 ;  /* 0x0000003f19197287 */ /* 0x000fe20008800000 */
[----:B------:R-:W-:Y:S01]  /*cec0*/  UMOV UR8, 0x1 ;  /* 0x0000000100087882 */ /* 0x000fe20000000000 */
[----:B------:R-:W-:Y:S10]  /*ced0*/  @P0 BRA `(.L_x_27) ;  /* 0xffffff9c00bc0947 */ /* 0x000ff4000383ffff */
.L_x_19:
[----:B------:R-:W-:-:S04]  /*cee0*/  UISETP.NE.AND UP0, UPT, UR6, URZ, UPT ;  /* 0x0000003f0600728c */ /* 0x000fc8000bf05270 */
[----:B------:R-:W-:-:S06]  /*cef0*/  USEL UR6, URZ, 0x1, !UP0 ;  /* 0x000000013f067887 */ /* 0x000fcc000c000000 */
[----:B------:R-:W-:-:S13]  /*cf00*/  ISETP.NE.AND P0, PT, RZ, UR6, PT ;  /* 0x00000006ff007c0c */ /* 0x000fda000bf05270 */
[----:B------:R-:W-:Y:S05]  /*cf10*/  @!P0 BRA `(.L_x_28) ;  /* 0x0000003800108947 */ /* 0x000fea0003800000 */
[----:B------:R1:W-:Y:S04]  /*cf20*/  STL [R1+0x61c], R43 ;  /* 0x00061c2b01007387 */ /* 0x0003e80000100800 */
[----:B-1----:R-:W3:Y:S04]  /*cf30*/  LDL.LU R43, [R1] ;  /* 0x00000000012b7983 */ /* 0x002ee80000300800 */
[----:B------:R1:W-:Y:S04]  /*cf40*/  STL [R1+0x618], R44 ;  /* 0x0006182c01007387 */ /* 0x0003e80000100800 */
[----:B-1----:R-:W4:Y:S04]  /*cf50*/  LDL.LU R44, [R1+0x4] ;  /* 0x00000400012c7983 */ /* 0x002f280000300800 */
[----:B------:R1:W-:Y:S04]  /*cf60*/  STL [R1+0x614], R45 ;  /* 0x0006142d01007387 */ /* 0x0003e80000100800 */
[----:B-1----:R-:W5:Y:S04]  /*cf70*/  LDL.LU R45, [R1+0x8] ;  /* 0x00000800012d7983 */ /* 0x002f680000300800 */
[----:B------:R1:W-:Y:S04]  /*cf80*/  STL [R1+0x610], R46 ;  /* 0x0006102e01007387 */ /* 0x0003e80000100800 */
[----:B-1----:R-:W2:Y:S04]  /*cf90*/  LDL.LU R46, [R1+0xc] ;  /* 0x00000c00012e7983 */ /* 0x002ea80000300800 */
        /* <DEDUP_REMOVED lines=138> */
[----:B------:R-:W2:Y:S04]  /*d840*/  LDL.LU R0, [R1+0x1b0] ;  /* 0x0001b00001007983 */ /* 0x000ea80000300800 */
[----:B0-----:R-:W2:Y:S04]  /*d850*/  LDL.LU R2, [R1+0x204] ;  /* 0x0002040001027983 */ /* 0x001ea80000300800 */
[----:B------:R0:W-:Y:S04]  /*d860*/  STL [R1+0x4f8], R116 ;  /* 0x0004f87401007387 */ /* 0x0001e80000100800 */
        /* <DEDUP_REMOVED lines=66> */
[----:B0-----:R-:W2:Y:S01]  /*dc90*/  LDL.LU R149, [R1+0x12c] ;  /* 0x00012c0001957983 */ /* 0x001ea20000300800 */
[----:B---3--:R-:W-:-:S03]  /*dca0*/  FADD R3, R43, R3 ;  /* 0x000000032b037221 */ /* 0x008fc60000000000 */
[----:B------:R0:W-:Y:S01]  /*dcb0*/  STL [R1+0x470], R150 ;  /* 0x0004709601007387 */ /* 0x0001e20000100800 */
[----:B----4-:R-:W-:Y:S01]  /*dcc0*/  FADD R4, R44, R4 ;  /* 0x000000042c047221 */ /* 0x010fe20000000000 */
[----:B-----5:R-:W-:Y:S01]  /*dcd0*/  FADD R5, R45, R5 ;  /* 0x000000052d057221 */ /* 0x020fe20000000000 */
[----:B--2---:R-:W-:Y:S01]  /*dce0*/  FADD R6, R46, R6 ;  /* 0x000000062e067221 */ /* 0x004fe20000000000 */
[----:B------:R-:W-:Y:S01]  /*dcf0*/  FADD R7, R47, R7 ;  /* 0x000000072f077221 */ /* 0x000fe20000000000 */
[----:B0-----:R-:W2:Y:S04]  /*dd00*/  LDL.LU R150, [R1+0x128] ;  /* 0x0001280001967983 */ /* 0x001ea80000300800 */
[----:B------:R0:W-:Y:S01]  /*dd10*/  STL [R1+0x46c], R151 ;  /* 0x00046c9701007387 */ /* 0x0001e20000100800 */
[----:B------:R-:W-:Y:S01]  /*dd20*/  FADD R8, R48, R8 ;  /* 0x0000000830087221 */ /* 0x000fe20000000000 */
[----:B------:R-:W-:Y:S01]  /*dd30*/  FADD R9, R49, R9 ;  /* 0x0000000931097221 */ /* 0x000fe20000000000 */
[----:B------:R-:W-:Y:S01]  /*dd40*/  FADD R10, R50, R10 ;  /* 0x0000000a320a7221 */ /* 0x000fe20000000000 */
[----:B0-----:R-:W3:Y:S04]  /*dd50*/  LDL.LU R151, [R1+0x124] ;  /* 0x0001240001977983 */ /* 0x001ee80000300800 */
[----:B------:R-:W4:Y:S04]  /*dd60*/  LDL.LU R43, [R1+0x61c] ;  /* 0x00061c00012b7983 */ /* 0x000f280000300800 */
[----:B------:R-:W5:Y:S04]  /*dd70*/  LDL.LU R44, [R1+0x618] ;  /* 0x00061800012c7983 */ /* 0x000f680000300800 */
[----:B------:R-:W4:Y:S04]  /*dd80*/  LDL.LU R45, [R1+0x614] ;  /* 0x00061400012d7983 */ /* 0x000f280000300800 */
[----:B------:R-:W5:Y:S01]  /*dd90*/  LDL.LU R46, [R1+0x610] ;  /* 0x00061000012e7983 */ /* 0x000f620000300800 */
[----:B------:R-:W-:-:S03]  /*dda0*/  FADD R11, R51, R11 ;  /* 0x0000000b330b7221 */ /* 0x000fc60000000000 */
[----:B------:R-:W4:Y:S01]  /*ddb0*/  LDL.LU R47, [R1+0x60c] ;  /* 0x00060c00012f7983 */ /* 0x000f220000300800 */
[----:B------:R-:W-:-:S03]  /*ddc0*/  FADD R12, R52, R12 ;  /* 0x0000000c340c7221 */ /* 0x000fc60000000000 */
        /* <DEDUP_REMOVED lines=132> */
[----:B------:R-:W5:Y:S04]  /*e610*/  LDL.LU R114, [R1+0x500] ;  /* 0x0005000001727983 */ /* 0x000f680000300800 */
[----:B------:R-:W5:Y:S01]  /*e620*/  LDL.LU R115, [R1+0x4fc] ;  /* 0x0004fc0001737983 */ /* 0x000f620000300800 */
[----:B------:R-:W-:Y:S01]  /*e630*/  FADD R206, R149, R206 ;  /* 0x000000ce95ce7221 */ /* 0x000fe20000000000 */
[----:B------:R-:W-:Y:S01]  /*e640*/  FADD R237, R118, R237 ;  /* 0x000000ed76ed7221 */ /* 0x000fe20000000000 */
[----:B------:R-:W-:Y:S01]  /*e650*/  FADD R236, R119, R236 ;  /* 0x000000ec77ec7221 */ /* 0x000fe20000000000 */
[----:B------:R0:W-:Y:S01]  /*e660*/  STL [R1+0x200], R116 ;  /* 0x0002007401007387 */ /* 0x0001e20000100800 */
[----:B------:R-:W-:Y:S01]  /*e670*/  FADD R235, R120, R235 ;  /* 0x000000eb78eb7221 */ /* 0x000fe20000000000 */
        /* <DEDUP_REMOVED lines=8> */
[----:B0-----:R-:W4:Y:S01]  /*e700*/  LDL.LU R116, [R1+0x1b4] ;  /* 0x0001b40001747983 */ /* 0x001f220000300800 */
[----:B------:R-:W-:Y:S01]  /*e710*/  FADD R226, R129, R226 ;  /* 0x000000e281e27221 */ /* 0x000fe20000000000 */
[----:B------:R-:W-:Y:S01]  /*e720*/  FADD R225, R130, R225 ;  /* 0x000000e182e17221 */ /* 0x000fe20000000000 */
[----:B------:R-:W-:Y:S01]  /*e730*/  FADD R224, R131, R224 ;  /* 0x000000e083e07221 */ /* 0x000fe20000000000 */
[----:B------:R-:W4:Y:S01]  /*e740*/  LDL.LU R148, [R1+0x208] ;  /* 0x0002080001947983 */ /* 0x000f220000300800 */
[----:B------:R-:W-:Y:S01]  /*e750*/  FADD R223, R132, R223 ;  /* 0x000000df84df7221 */ /* 0x000fe20000000000 */
[----:B------:R-:W-:Y:S01]  /*e760*/  FADD R216, R139, R216 ;  /* 0x000000d88bd87221 */ /* 0x000fe20000000000 */
[----:B------:R-:W-:Y:S01]  /*e770*/  FADD R222, R133, R222 ;  /* 0x000000de85de7221 */ /* 0x000fe20000000000 */
        /* <DEDUP_REMOVED lines=8> */
[----:B------:R-:W5:Y:S01]  /*e800*/  LDL.LU R149, [R1+0x20c] ;  /* 0x00020c0001957983 */ /* 0x000f620000300800 */
[----:B------:R-:W-:Y:S01]  /*e810*/  FADD R212, R143, R212 ;  /* 0x000000d48fd47221 */ /* 0x000fe20000000000 */
[----:B------:R-:W-:Y:S01]  /*e820*/  FADD R218, R137, R218 ;  /* 0x000000da89da7221 */ /* 0x000fe20000000000 */
[----:B------:R-:W-:Y:S01]  /*e830*/  FADD R211, R144, R211 ;  /* 0x000000d390d37221 */ /* 0x000fe20000000000 */
[----:B------:R-:W5:Y:S01]  /*e840*/  LDL.LU R118, [R1+0x1bc] ;  /* 0x0001bc0001767983 */ /* 0x000f620000300800 */
[----:B------:R-:W-:Y:S01]  /*e850*/  FADD R217, R138, R217 ;  /* 0x000000d98ad97221 */ /* 0x000fe20000000000 */
[----:B------:R-:W-:Y:S01]  /*e860*/  FADD R210, R145, R210 ;  /* 0x000000d291d27221 */ /* 0x000fe20000000000 */
[----:B---3--:R-:W-:Y:S01]  /*e870*/  FADD R204, R151, R204 ;  /* 0x000000cc97cc7221 */ /* 0x008fe20000000000 */
[----:B------:R-:W3:Y:S01]  /*e880*/  LDL.LU R0, [R1+0x210] ;  /* 0x0002100001007983 */ /* 0x000ee20000300800 */
[----:B------:R-:W-:Y:S01]  /*e890*/  FADD R209, R146, R209 ;  /* 0x000000d192d17221 */ /* 0x000fe20000000000 */
[----:B--2---:R-:W-:Y:S01]  /*e8a0*/  FADD R205, R150, R205 ;  /* 0x000000cd96cd7221 */ /* 0x004fe20000000000 */
[----:B------:R-:W-:Y:S01]  /*e8b0*/  FADD R208, R147, R208 ;  /* 0x000000d093d07221 */ /* 0x000fe20000000000 */
[----:B------:R-:W2:Y:S04]  /*e8c0*/  LDL.LU R119, [R1+0x1c0] ;  /* 0x0001c00001777983 */ /* 0x000ea80000300800 */
[----:B0-----:R-:W2:Y:S04]  /*e8d0*/  LDL.LU R2, [R1+0x214] ;  /* 0x0002140001027983 */ /* 0x001ea80000300800 */
        /* <DEDUP_REMOVED lines=29> */
[----:B------:R-:W2:Y:S01]  /*eab0*/  LDL.LU R147, [R1+0x250] ;  /* 0x0002500001937983 */ /* 0x000ea20000300800 */
[----:B----4-:R-:W-:-:S03]  /*eac0*/  FADD R148, R116, R148 ;  /* 0x0000009474947221 */ /* 0x010fc60000000000 */
[----:B------:R-:W4:Y:S04]  /*ead0*/  LDL.LU R116, [R1+0x4f8] ;  /* 0x0004f80001747983 */ /* 0x000f280000300800 */
[----:B------:R0:W-:Y:S01]  /*eae0*/  STL [R1+0x208], R148 ;  /* 0x0002089401007387 */ /* 0x0001e20000100800 */
[----:B-----5:R-:W-:-:S03]  /*eaf0*/  FADD R149, R117, R149 ;  /* 0x0000009575957221 */ /* 0x020fc60000000000 */
[----:B0-----:R-:W5:Y:S04]  /*eb00*/  LDL.LU R148, [R1+0x254] ;  /* 0x0002540001947983 */ /* 0x001f680000300800 */
[----:B------:R-:W4:Y:S04]  /*eb10*/  LDL.LU R117, [R1+0x4f4] ;  /* 0x0004f40001757983 */ /* 0x000f280000300800 */
[----:B------:R0:W-:Y:S04]  /*eb20*/  STL [R1+0x20c], R149 ;  /* 0x00020c9501007387 */ /* 0x0001e80000100800 */
[----:B0-----:R-:W4:Y:S01]  /*eb30*/  LDL.LU R149, [R1+0x258] ;  /* 0x0002580001957983 */ /* 0x001f220000300800 */
[----:B---3--:R-:W-:Y:S01]  /*eb40*/  FADD R0, R118, R0 ;  /* 0x0000000076007221 */ /* 0x008fe20000000000 */
[----:B--2---:R-:W-:-:S02]  /*eb50*/  FADD R2, R119, R2 ;  /* 0x0000000277027221 */ /* 0x004fc40000000000 */
[----:B------:R-:W2:Y:S01]  /*eb60*/  LDL.LU R118, [R1+0x4f0] ;  /* 0x0004f00001767983 */ /* 0x000ea20000300800 */
[----:B------:R-:W-:-:S03]  /*eb70*/  FADD R121, R120, R121 ;  /* 0x0000007978797221 */ /* 0x000fc60000000000 */
[----:B------:R0:W-:Y:S01]  /*eb80*/  STL [R1+0x210], R0 ;  /* 0x0002100001007387 */ /* 0x0001e20000100800 */
[----:B------:R-:W-:-:S03]  /*eb90*/  FADD R123, R122, R123 ;  /* 0x0000007b7a7b7221 */ /* 0x000fc60000000000 */
[----:B0-----:R-:W3:Y:S04]  /*eba0*/  LDL.LU R0, [R1+0x25c] ;  /* 0x00025c0001007983 */ /* 0x001ee80000300800 */
[----:B------:R-:W2:Y:S04]  /*ebb0*/  LDL.LU R119, [R1+0x4ec] ;  /* 0x0004ec0001777983 */ /* 0x000ea80000300800 */
[----:B------:R0:W-:Y:S01]  /*ebc0*/  STL [R1+0x214], R2 ;  /* 0x0002140201007387 */ /* 0x0001e20000100800 */
[----:B------:R-:W-:Y:S01]  /*ebd0*/  FADD R125, R124, R125 ;  /* 0x0000007d7c7d7221 */ /* 0x000fe20000000000 */
[----:B------:R-:W-:-:S02]  /*ebe0*/  FADD R127, R126, R127 ;  /* 0x0000007f7e7f7221 */ /* 0x000fc40000000000 */
[----:B0-----:R-:W2:Y:S04]  /*ebf0*/  LDL.LU R2, [R1+0x260] ;  /* 0x0002600001027983 */ /* 0x001ea80000300800 */
[----:B------:R-:W2:Y:S04]  /*ec00*/  LDL.LU R120, [R1+0x4e8] ;  /* 0x0004e80001787983 */ /* 0x000ea80000300800 */
[----:B------:R0:W-:Y:S01]  /*ec10*/  STL [R1+0x218], R121 ;  /* 0x0002187901007387 */ /* 0x0001e20000100800 */
[----:B------:R-:W-:-:S03]  /*ec20*/  FADD R129, R128, R129 ;  /* 0x0000008180817221 */ /* 0x000fc60000000000 */
        /* <DEDUP_REMOVED lines=42> */
[----:B------:R0:W-:Y:S04]  /*eed0*/  STL [R1+0x244], R144 ;  /* 0x0002449001007387 */ /* 0x0001e80000100800 */
[----:B0-----:R-:W2:Y:S04]  /*eee0*/  LDL.LU R144, [R1+0x278] ;  /* 0x0002780001907983 */ /* 0x001ea80000300800 */
[----:B------:R-:W2:Y:S04]  /*eef0*/  LDL.LU R138, [R1+0x4a0] ;  /* 0x0004a000018a7983 */ /* 0x000ea80000300800 */
[----:B------:R0:W-:Y:S04]  /*ef00*/  STL [R1+0x248], R145 ;  /* 0x0002489101007387 */ /* 0x0001e80000100800 */
[----:B0-----:R-:W2:Y:S04]  /*ef10*/  LDL.LU R145, [R1+0x27c] ;  /* 0x00027c0001917983 */ /* 0x001ea80000300800 */
[----:B------:R0:W-:Y:S01]  /*ef20*/  STL [R1+0x24c], R146 ;  /* 0x00024c9201007387 */ /* 0x0001e20000100800 */
[----:B-----5:R-:W-:-:S03]  /*ef30*/  FADD R148, R24, R148 ;  /* 0x0000009418947221 */ /* 0x020fc60000000000 */
[----:B0-----:R-:W5:Y:S04]  /*ef40*/  LDL.LU R146, [R1+0x280] ;  /* 0x0002800001927983 */ /* 0x001f680000300800 */
[----:B------:R0:W-:Y:S04]  /*ef50*/  STL [R1+0x250], R147 ;  /* 0x0002509301007387 */ /* 0x0001e80000100800 */
[----:B0-----:R-:W5:Y:S01]  /*ef60*/  LDL.LU R147, [R1+0x284] ;  /* 0x0002840001937983 */ /* 0x001f620000300800 */
[----:B----4-:R-:W-:-:S03]  /*ef70*/  FADD R149, R25, R149 ;  /* 0x0000009519957221 */ /* 0x010fc60000000000 */
[----:B------:R0:W-:Y:S04]  /*ef80*/  STL [R1+0x254], R148 ;  /* 0x0002549401007387 */ /* 0x0001e80000100800 */
[----:B0-----:R-:W4:Y:S04]  /*ef90*/  LDL.LU R148, [R1+0x288] ;  /* 0x0002880001947983 */ /* 0x001f280000300800 */
[----:B------:R0:W-:Y:S04]  /*efa0*/  STL [R1+0x258], R149 ;  /* 0x0002589501007387 */ /* 0x0001e80000100800 */
[----:B0-----:R-:W4:Y:S04]  /*efb0*/  LDL.LU R149, [R1+0x28c] ;  /* 0x00028c0001957983 */ /* 0x001f280000300800 */
[----:B------:R-:W4:Y:S01]  /*efc0*/  LDL.LU R150, [R1+0x290] ;  /* 0x0002900001967983 */ /* 0x000f220000300800 */
[----:B---3--:R-:W-:-:S03]  /*efd0*/  FADD R0, R26, R0 ;  /* 0x000000001a007221 */ /* 0x008fc60000000000 */
[----:B------:R-:W3:Y:S01]  /*efe0*/  LDL.LU R151, [R1+0x294] ;  /* 0x0002940001977983 */ /* 0x000ee20000300800 */
[----:B--2---:R-:W-:-:S03]  /*eff0*/  FADD R2, R27, R2 ;  /* 0x000000021b027221 */ /* 0x004fc60000000000 */
[----:B------:R0:W-:Y:S04]  /*f000*/  STL [R1+0x25c], R0 ;  /* 0x00025c0001007387 */ /* 0x0001e80000100800 */
[----:B------:R-:W2:Y:S04]  /*f010*/  LDL.LU R27, [R1+0x2c8] ;  /* 0x0002c800011b7983 */ /* 0x000ea80000300800 */
[----:B------:R-:W2:Y:S04]  /*f020*/  LDL.LU R26, [R1+0x2cc] ;  /* 0x0002cc00011a7983 */ /* 0x000ea80000300800 */
[----:B------:R1:W-:Y:S04]  /*f030*/  STL [R1+0x260], R2 ;  /* 0x0002600201007387 */ /* 0x0003e80000100800 */
[----:B------:R-:W2:Y:S04]  /*f040*/  LDL.LU R25, [R1+0x2d0] ;  /* 0x0002d00001197983 */ /* 0x000ea80000300800 */
[----:B------:R-:W2:Y:S04]  /*f050*/  LDL.LU R24, [R1+0x2d4] ;  /* 0x0002d40001187983 */ /* 0x000ea80000300800 */
[----:B0-----:R-:W2:Y:S04]  /*f060*/  LDL.LU R0, [R1+0x2d8] ;  /* 0x0002d80001007983 */ /* 0x001ea80000300800 */
[----:B-1----:R-:W2:Y:S01]  /*f070*/  LDL.LU R2, [R1+0x2dc] ;  /* 0x0002dc0001027983 */ /* 0x002ea20000300800 */
[----:B------:R-:W-:-:S05]  /*f080*/  FADD R139, R28, R139 ;  /* 0x0000008b1c8b7221 */ /* 0x000fca0000000000 */
[----:B------:R0:W-:Y:S04]  /*f090*/  STL [R1+0x264], R139 ;  /* 0x0002648b01007387 */ /* 0x0001e80000100800 */
[----:B0-----:R-:W2:Y:S01]  /*f0a0*/  LDL.LU R139, [R1+0x49c] ;  /* 0x00049c00018b7983 */ /* 0x001ea20000300800 */
[----:B------:R-:W-:-:S03]  /*f0b0*/  FADD R140, R29, R140 ;  /* 0x0000008c1d8c7221 */ /* 0x000fc60000000000 */
[----:B------:R-:W2:Y:S04]  /*f0c0*/  LDL.LU R28, [R1+0x2c4] ;  /* 0x0002c400011c7983 */ /* 0x000ea80000300800 */
        /* <DEDUP_REMOVED lines=20> */
[----:B------:R0:W-:Y:S01]  /*f210*/  STL [R1+0x27c], R145 ;  /* 0x00027c9101007387 */ /* 0x0001e20000100800 */
[----:B-----5:R-:W-:-:S03]  /*f220*/  FADD R146, R35, R146 ;  /* 0x0000009223927221 */ /* 0x020fc60000000000 */
[----:B0-----:R-:W5:Y:S04]  /*f230*/  LDL.LU R145, [R1+0x484] ;  /* 0x0004840001917983 */ /* 0x001f680000300800 */
[----:B------:R-:W5:Y:S04]  /*f240*/  LDL.LU R34, [R1+0x2ac] ;  /* 0x0002ac0001227983 */ /* 0x000f680000300800 */
[----:B------:R0:W-:Y:S01]  /*f250*/  STL [R1+0x280], R146 ;  /* 0x0002809201007387 */ /* 0x0001e20000100800 */
[----:B------:R-:W-:-:S03]  /*f260*/  FADD R147, R36, R147 ;  /* 0x0000009324937221 */ /* 0x000fc60000000000 */
[----:B0-----:R-:W5:Y:S04]  /*f270*/  LDL.LU R146, [R1+0x480] ;  /* 0x0004800001927983 */ /* 0x001f680000300800 */
[----:B------:R-:W5:Y:S01]  /*f280*/  LDL.LU R35, [R1+0x2a8] ;  /* 0x0002a80001237983 */ /* 0x000f620000300800 */
[----:B----4-:R-:W-:-:S03]  /*f290*/  FADD R148, R37, R148 ;  /* 0x0000009425947221 */ /* 0x010fc60000000000 */
[----:B------:R0:W-:Y:S04]  /*f2a0*/  STL [R1+0x284], R147 ;  /* 0x0002849301007387 */ /* 0x0001e80000100800 */
[----:B0-----:R-:W4:Y:S01]  /*f2b0*/  LDL.LU R147, [R1+0x47c] ;  /* 0x00047c0001937983 */ /* 0x001f220000300800 */
[----:B------:R-:W-:-:S03]  /*f2c0*/  FADD R149, R38, R149 ;  /* 0x0000009526957221 */ /* 0x000fc60000000000 */
[----:B------:R-:W4:Y:S01]  /*f2d0*/  LDL.LU R36, [R1+0x2a4] ;  /* 0x0002a40001247983 */ /* 0x000f220000300800 */
[----:B------:R-:W-:-:S03]  /*f2e0*/  FADD R150, R39, R150 ;  /* 0x0000009627967221 */ /* 0x000fc60000000000 */
[----:B------:R0:W-:Y:S04]  /*f2f0*/  STL [R1+0x288], R148 ;  /* 0x0002889401007387 */ /* 0x0001e80000100800 */
[----:B0-----:R-:W4:Y:S04]  /*f300*/  LDL.LU R148, [R1+0x478] ;  /* 0x0004780001947983 */ /* 0x001f280000300800 */
[----:B------:R-:W4:Y:S04]  /*f310*/  LDL.LU R37, [R1+0x2a0] ;  /* 0x0002a00001257983 */ /* 0x000f280000300800 */
[----:B------:R0:W-:Y:S04]  /*f320*/  STL [R1+0x28c], R149 ;  /* 0x00028c9501007387 */ /* 0x0001e80000100800 */
[----:B0-----:R-:W4:Y:S04]  /*f330*/  LDL.LU R149, [R1+0x474] ;  /* 0x0004740001957983 */ /* 0x001f280000300800 */
[----:B------:R-:W4:Y:S04]  /*f340*/  LDL.LU R38, [R1+0x29c] ;  /* 0x00029c0001267983 */ /* 0x000f280000300800 */
[----:B------:R0:W-:Y:S04]  /*f350*/  STL [R1+0x290], R150 ;  /* 0x0002909601007387 */ /* 0x0001e80000100800 */
[----:B0-----:R-:W4:Y:S04]  /*f360*/  LDL.LU R150, [R1+0x470] ;  /* 0x0004700001967983 */ /* 0x001f280000300800 */
[----:B------:R-:W4:Y:S01]  /*f370*/  LDL.LU R39, [R1+0x298] ;  /* 0x0002980001277983 */ /* 0x000f220000300800 */
[----:B---3--:R-:W-:-:S05]  /*f380*/  FADD R151, R40, R151 ;  /* 0x0000009728977221 */ /* 0x008fca0000000000 */
[----:B------:R0:W-:Y:S01]  /*f390*/  STL [R1+0x294], R151 ;  /* 0x0002949701007387 */ /* 0x0001e20000100800 */
[----:B--2---:R-:W-:-:S03]  /*f3a0*/  FADD R27, R53, R27 ;  /* 0x0000001b351b7221 */ /* 0x004fc60000000000 */
[----:B0-----:R-:W2:Y:S01]  /*f3b0*/  LDL.LU R151, [R1+0x46c] ;  /* 0x00046c0001977983 */ /* 0x001ea20000300800 */
        /* <DEDUP_REMOVED lines=11> */
[----:B-----5:R-:W-:Y:S01]  /*f470*/  FADD R34, R46, R34 ;  /* 0x000000222e227221 */ /* 0x020fe20000000000 */
[----:B------:R-:W-:Y:S01]  /*f480*/  FADD R35, R45, R35 ;  /* 0x000000232d237221 */ /* 0x000fe20000000000 */
[----:B----4-:R-:W-:Y:S01]  /*f490*/  FADD R36, R44, R36 ;  /* 0x000000242c247221 */ /* 0x010fe20000000000 */
[----:B------:R-:W-:Y:S01]  /*f4a0*/  FADD R37, R43, R37 ;  /* 0x000000252b257221 */ /* 0x000fe20000000000 */
[----:B------:R-:W-:Y:S01]  /*f4b0*/  FADD R38, R42, R38 ;  /* 0x000000262a267221 */ /* 0x000fe20000000000 */
[----:B------:R-:W-:-:S05]  /*f4c0*/  FADD R39, R41, R39 ;  /* 0x0000002729277221 */ /* 0x000fca0000000000 */
[----:B------:R0:W-:Y:S04]  /*f4d0*/  STL [R1+0x298], R39 ;  /* 0x0002982701007387 */ /* 0x0001e80000100800 */
        /* <DEDUP_REMOVED lines=14> */
[----:B------:R-:W2:Y:S04]  /*f5c0*/  LDL.LU R52, [R1+0x2e0] ;  /* 0x0002e00001347983 */ /* 0x000ea80000300800 */
[----:B------:R2:W-:Y:S04]  /*f5d0*/  STL [R1+0x2d4], R24 ;  /* 0x0002d41801007387 */ /* 0x0005e80000100800 */
[----:B------:R-:W2:Y:S04]  /*f5e0*/  LDL.LU R51, [R1+0x2e4] ;  /* 0x0002e40001337983 */ /* 0x000ea80000300800 */
[----:B------:R2:W-:Y:S04]  /*f5f0*/  STL [R1+0x2d8], R0 ;  /* 0x0002d80001007387 */ /* 0x0005e80000100800 */
        /* <DEDUP_REMOVED lines=13> */
[----:B-1----:R-:W2:Y:S04]  /*f6d0*/  LDL.LU R38, [R1+0x318] ;  /* 0x0003180001267983 */ /* 0x002ea80000300800 */
[----:B---3--:R-:W3:Y:S04]  /*f6e0*/  LDL.LU R37, [R1+0x31c] ;  /* 0x00031c0001257983 */ /* 0x008ee80000300800 */
[----:B----4-:R-:W4:Y:S04]  /*f6f0*/  LDL.LU R36, [R1+0x320] ;  /* 0x0003200001247983 */ /* 0x010f280000300800 */
[----:B-----5:R-:W5:Y:S04]  /*f700*/  LDL.LU R35, [R1+0x324] ;  /* 0x0003240001237983 */ /* 0x020f680000300800 */
[----:B--2---:R-:W2:Y:S04]  /*f710*/  LDL.LU R34, [R1+0x328] ;  /* 0x0003280001227983 */ /* 0x004ea80000300800 */
        /* <DEDUP_REMOVED lines=12> */
[----:B------:R-:W-:Y:S01]  /*f7e0*/  FADD R52, R59, R52 ;  /* 0x000000343b347221 */ /* 0x000fe20000000000 */
        /* <DEDUP_REMOVED lines=28> */
[----:B---3--:R-:W-:-:S03]  /*f9b0*/  FADD R37, R74, R37 ;  /* 0x000000254a257221 */ /* 0x008fc60000000000 */
[----:B------:R3:W-:Y:S01]  /*f9c0*/  STL [R1+0x318], R38 ;  /* 0x0003182601007387 */ /* 0x0007e20000100800 */
[----:B----4-:R-:W-:-:S03]  /*f9d0*/  FADD R36, R75, R36 ;  /* 0x000000244b247221 */ /* 0x010fc60000000000 */
[----:B------:R4:W-:Y:S01]  /*f9e0*/  STL [R1+0x31c], R37 ;  /* 0x00031c2501007387 */ /* 0x0009e20000100800 */
[----:B-----5:R-:W-:-:S03]  /*f9f0*/  FADD R35, R76, R35 ;  /* 0x000000234c237221 */ /* 0x020fc60000000000 */
[----:B------:R5:W-:Y:S01]  /*fa00*/  STL [R1+0x320], R36 ;  /* 0x0003202401007387 */ /* 0x000be20000100800 */
[----:B--2---:R-:W-:-:S03]  /*fa10*/  FADD R34, R77, R34 ;  /* 0x000000224d227221 */ /* 0x004fc60000000000 */
        /* <DEDUP_REMOVED lines=22> */
[----:B0-----:R-:W2:Y:S01]  /*fb80*/  LDL.LU R52, [R1+0x35c] ;  /* 0x00035c0001347983 */ /* 0x001ea20000300800 */
[----:B------:R-:W-:-:S03]  /*fb90*/  FADD R2, R89, R2 ;  /* 0x0000000259027221 */ /* 0x000fc60000000000 */
[----:B------:R0:W-:Y:S04]  /*fba0*/  STL [R1+0x350], R24 ;  /* 0x0003501801007387 */ /* 0x0001e80000100800 */
[----:B-1----:R-:W2:Y:S04]  /*fbb0*/  LDL.LU R51, [R1+0x360] ;  /* 0x0003600001337983 */ /* 0x002ea80000300800 */
        /* <DEDUP_REMOVED lines=181> */
[----:B------:R-:W-:Y:S01]  /*10710*/  FADD R0, R150, R0 ;  /* 0x0000000096007221 */ /* 0x000fe20000000000 */
[----:B------:R-:W-:-:S05]  /*10720*/  FADD R2, R2, R151 ;  /* 0x0000009702027221 */ /* 0x000fca0000000000 */
[----:B------:R1:W-:Y:S04]  /*10730*/  STL [R1+0x450], R2 ;  /* 0x0004500201007387 */ /* 0x0003e80000100800 */
[----:B------:R1:W-:Y:S04]  /*10740*/  STL [R1+0x448], R24 ;  /* 0x0004481801007387 */ /* 0x0003e80000100800 */
[----:B------:R1:W-:Y:S02]  /*10750*/  STL [R1+0x44c], R0 ;  /* 0x00044c0001007387 */ /* 0x0003e40000100800 */
.L_x_28:
[----:B-1----:R-:W1:Y:S02]  /*10760*/  LDC R0, c[0x0][0x28c] ;  /* 0x0000a300ff007b82 */ /* 0x002e640000000800 */
[----:B-1----:R-:W-:-:S13]  /*10770*/  ISETP.GE.AND P0, PT, R0, 0x1, PT ;  /* 0x000000010000780c */ /* 0x002fda0003f06270 */
[----:B------:R-:W-:Y:S05]  /*10780*/  @!P0 BRA `(.L_x_29) ;  /* 0x0000000000408947 */ /* 0x000fea0003800000 */
[----:B------:R-:W-:-:S06]  /*10790*/  UISETP.NE.AND UP0, UPT, UR24, 0x3, UPT ;  /* 0x000000031800788c */ /* 0x000fcc000bf05270 */
[----:B------:R-:W-:-:S13]  /*107a0*/  PLOP3.LUT P0, PT, PT, PT, UP0, 0x80, 0x0 ;  /* 0x000000000000781c */ /* 0x000fda0003f0f008 */
[----:B------:R-:W-:Y:S05]  /*107b0*/  @!P0 BRA `(.L_x_30) ;  /* 0x0000000000048947 */ /* 0x000fea0003800000 */
[----:B------:R-:W-:Y:S01]  /*107c0*/  BPT.TRAP 0x1 ;  /* 0x000000040000795c */ /* 0x000fe20000300000 */
.L_x_30:
[----:B------:R-:W-:-:S04]  /*107d0*/  UISETP.LT.AND UP0, UPT, UR9, 0x1, UPT ;  /* 0x000000010900788c */ /* 0x000fc8000bf01270 */
[----:B------:R-:W-:Y:S02]  /*107e0*/  USEL UR6, UR9, 0x1, UP0 ;  /* 0x0000000109067887 */ /* 0x000fe40008000000 */
[----:B------:R-:W-:Y:S02]  /*107f0*/  UISETP.GT.U32.AND UP0, UPT, UR13, 0x1, UPT ;  /* 0x000000010d00788c */ /* 0x000fe4000bf04070 */
[----:B------:R-:W-:-:S04]  /*10800*/  UIADD3 UR6, UR5, UR9, -UR6 ;  /* 0x0000000905067290 */ /* 0x000fc8000fffe806 */
[----:B------:R-:W-:Y:S01]  /*10810*/  USHF.L.U32 UR6, UR6, 0x3, URZ ;  /* 0x0000000306067899 */ /* 0x000fe2000800063f */
[----:B------:R-:W-:-:S03]  /*10820*/  PLOP3.LUT P0, PT, PT, PT, UP0, 0x80, 0x0 ;  /* 0x000000000000781c */ /* 0x000fc60003f0f008 */
[----:B------:R-:W-:-:S04]  /*10830*/  ULOP3.LUT UR6, UR6, 0x18, URZ, 0xc0, !UPT ;  /* 0x0000001806067892 */ /* 0x000fc8000f8ec03f */
[----:B------:R-:W-:-:S04]  /*10840*/  UIADD3 UR6, UR11, 0x20, UR6 ;  /* 0x000000200b067890 */ /* 0x000fc8000fffe006 */
[----:B------:R-:W-:-:S09]  /*10850*/  UPRMT UR6, URZ, 0x654, UR6 ;  /* 0x000006543f067896 */ /* 0x000fd20008000006 */
[----:B------:R-:W-:Y:S01]  /*10860*/  SYNCS.ARRIVE.TRANS64.RED.A1T0 RZ, [UR6], RZ ;  /* 0x000000ffffff79a7 */ /* 0x000fe20008100406 */
[----:B------:R-:W-:Y:S05]  /*10870*/  @P0 BRA `(.L_x_29) ;  /* 0x0000000000040947 */ /* 0x000fea0003800000 */
[----:B------:R-:W-:Y:S01]  /*10880*/  BPT.TRAP 0x1 ;  /* 0x000000040000795c */ /* 0x000fe20000300000 */
.L_x_29:
[----:B------:R-:W3:Y:S01]  /*10890*/  LDL.LU R27, [R1+0x460] ;  /* 0x00046000011b7983 */ /* 0x000ee20000300800 */
[----:B------:R-:W1:Y:S01]  /*108a0*/  LDC R24, c[0x0][0x288] ;  /* 0x0000a200ff187b82 */ /* 0x000e620000000800 */
[----:B------:R-:W-:Y:S02]  /*108b0*/  ULDC UR6, c[0x0][0x284] ;  /* 0x0000a10000067ab9 */ /* 0x000fe40000000800 */
[----:B------:R-:W4:Y:S01]  /*108c0*/  LDL.LU R25, [R1+0x45c] ;  /* 0x00045c0001197983 */ /* 0x000f220000300800 */
[----:B------:R-:W0:Y:S02]  /*108d0*/  S2R R26, SR_TID.X ;  /* 0x00000000001a7919 */ /* 0x000e240000002100 */
[----:B0-----:R-:W-:Y:S02]  /*108e0*/  LOP3.LUT R2, R26, 0x3, RZ, 0xc0, !PT ;  /* 0x000000031a027812 */ /* 0x001fe400078ec0ff */
[----:B------:R-:W-:-:S03]  /*108f0*/  SHF.R.U32.HI R34, RZ, 0x7, R26 ;  /* 0x00000007ff227819 */ /* 0x000fc6000001161a */
[----:B-1----:R-:W-:Y:S01]  /*10900*/  IMAD R2, R2, -0x2, R24 ;  /* 0xfffffffe02027824 */ /* 0x002fe200078e0218 */
[----:B------:R-:W-:-:S05]  /*10910*/  LOP3.LUT R34, R34, 0x1, RZ, 0xc0, !PT ;  /* 0x0000000122227812 */ /* 0x000fca00078ec0ff */
[----:B------:R-:W-:Y:S02]  /*10920*/  IMAD.SHL.U32 R35, R34, 0x40, RZ ;  /* 0x0000004022237824 */ /* 0x000fe400078e00ff */
[----:B------:R-:W-:-:S05]  /*10930*/  IMAD.SHL.U32 R32, R26, 0x2, RZ ;  /* 0x000000021a207824 */ /* 0x000fca00078e00ff */
[----:B------:R-:W-:Y:S01]  /*10940*/  LOP3.LUT R32, R32, 0x6, RZ, 0xc0, !PT ;  /* 0x0000000620207812 */ /* 0x000fe200078ec0ff */
[----:B------:R-:W-:Y:S02]  /*10950*/  IMAD.MOV.U32 R40, RZ, RZ, -0x1 ;  /* 0xffffffffff287424 */ /* 0x000fe400078e00ff */
[----:B----4-:R-:W-:-:S05]  /*10960*/  IMAD.SHL.U32 R0, R25, 0x100, RZ ;  /* 0x0000010019007824 */ /* 0x010fca00078e00ff */
[----:B------:R-:W-:Y:S01]  /*10970*/  ISETP.GE.AND P0, PT, R0, R24, PT ;  /* 0x000000180000720c */ /* 0x000fe20003f06270 */
[----:B------:R-:W-:Y:S01]  /*10980*/  IMAD.IADD R0, R2, 0x1, -R0 ;  /* 0x0000000102007824 */ /* 0x000fe200078e0a00 */
[----:B------:R-:W-:Y:S02]  /*10990*/  SHF.R.U32.HI R2, RZ, 0x2, R26 ;  /* 0x00000002ff027819 */ /* 0x000fe4000001161a */
[----:B------:R-:W-:Y:S02]  /*109a0*/  LOP3.LUT R24, R26, 0x60, RZ, 0xc0, !PT ;  /* 0x000000601a187812 */ /* 0x000fe400078ec0ff */
[----:B------:R-:W-:Y:S02]  /*109b0*/  LOP3.LUT R2, R2, 0x7, RZ, 0xc0, !PT ;  /* 0x0000000702027812 */ /* 0x000fe400078ec0ff */
[----:B------:R-:W-:Y:S02]  /*109c0*/  SHF.R.U32.HI R24, RZ, 0x1, R24 ;  /* 0x00000001ff187819 */ /* 0x000fe40000011618 */
[----:B------:R-:W-:-:S02]  /*109d0*/  LOP3.LUT R35, R35, 0x40, R2, 0xe2, !PT ;  /* 0x0000004023237812 */ /* 0x000fc400078ee202 */
[----:B------:R-:W-:-:S05]  /*109e0*/  IADD3 R2, RZ, -R24, -R2 ;  /* 0x80000018ff027210 */ /* 0x000fca0007ffe802 */
[----:B------:R-:W-:Y:S02]  /*109f0*/  IMAD R34, R34, -0x40, R2 ;  /* 0xffffffc022227824 */ /* 0x000fe400078e0202 */
[----:B---3--:R-:W-:-:S05]  /*10a00*/  IMAD.SHL.U32 R2, R27, 0x100, RZ ;  /* 0x000001001b027824 */ /* 0x008fca00078e00ff */
[C---:B------:R-:W-:Y:S01]  /*10a10*/  ISETP.GE.OR P0, PT, R2.reuse, UR6, P0 ;  /* 0x0000000602007c0c */ /* 0x040fe20008706670 */
[----:B------:R-:W-:Y:S01]  /*10a20*/  IMAD.WIDE R36, R27, 0x100, RZ ;  /* 0x000001001b247825 */ /* 0x000fe200078e02ff */
[----:B------:R-:W-:Y:S02]  /*10a30*/  IADD3 R34, -R2, UR6, R34 ;  /* 0x0000000602227c10 */ /* 0x000fe4000fffe122 */
[----:B------:R-:W-:Y:S02]  /*10a40*/  PRMT R32, R32, 0x6540, R25 ;  /* 0x0000654020207816 */ /* 0x000fe40000000019 */
[----:B------:R-:W-:-:S07]  /*10a50*/  LOP3.LUT R35, R36, R35, R24, 0xfe, !PT ;  /* 0x0000002324237212 */ /* 0x000fce00078efe18 */
[----:B------:R-:W-:Y:S05]  /*10a60*/  @P0 BRA `(.L_x_31) ;  /* 0x0000012400d40947 */ /* 0x000fea0003800000 */
[----:B------:R-:W0:Y:S01]  /*10a70*/  LDC.64 R28, c[0x0][0x5c8] ;  /* 0x00017200ff1c7b82 */ /* 0x000e220000000a00 */
[----:B------:R-:W-:Y:S01]  /*10a80*/  USHF.R.S32.HI UR8, URZ, 0x1f, UR10 ;  /* 0x0000001f3f087899 */ /* 0x000fe2000801140a */
[--C-:B------:R-:W-:Y:S01]  /*10a90*/  SHF.R.S32.HI R33, RZ, 0x1f, R32.reuse ;  /* 0x0000001fff217819 */ /* 0x100fe20000011420 */
[----:B------:R-:W-:Y:S01]  /*10aa0*/  ULDC.64 UR14, c[0x0][0x5d0] ;  /* 0x00017400000e7ab9 */ /* 0x000fe20000000a00 */
[----:B------:R-:W-:Y:S01]  /*10ab0*/  BSSY B0, `(.L_x_31) ;  /* 0x0001270000007945 */ /* 0x000fe20003800000 */
[----:B------:R-:W-:Y:S02]  /*10ac0*/  UIMAD UR6, UR8, UR14, URZ ;  /* 0x0000000e080672a4 */ /* 0x000fe4000f8e023f */
[----:B------:R-:W-:Y:S02]  /*10ad0*/  IMAD.U32 R26, RZ, RZ, UR14 ;  /* 0x0000000eff1a7e24 */ /* 0x000fe4000f8e00ff */
[----:B------:R-:W-:Y:S02]  /*10ae0*/  UIMAD UR6, UR10, UR15, UR6 ;  /* 0x0000000f0a0672a4 */ /* 0x000fe4000f8e0206 */
[----:B------:R-:W-:-:S04]  /*10af0*/  IMAD.WIDE.U32 R26, R26, UR10, R32 ;  /* 0x0000000a1a1a7c25 */ /* 0x000fc8000f8e0020 */
[----:B------:R-:W-:Y:S01]  /*10b00*/  VIADD R27, R27, UR6 ;  /* 0x000000061b1b7c36 */ /* 0x000fe20008000000 */
[----:B------:R-:W-:Y:S01]  /*10b10*/  ULDC.64 UR6, c[0x0][0x5c0] ;  /* 0x0001700000067ab9 */ /* 0x000fe20000000a00 */
[-C--:B0-----:R-:W-:Y:S01]  /*10b20*/  IMAD R2, R37, R28.reuse, RZ ;  /* 0x0000001c25027224 */ /* 0x081fe200078e02ff */
[----:B------:R-:W-:Y:S01]  /*10b30*/  SHF.L.U64.HI R38, R28, 0x3, R29 ;  /* 0x000000031c267819 */ /* 0x000fe2000001021d */
[----:B------:R-:W-:-:S04]  /*10b40*/  IMAD.WIDE.U32 R26, R35, R28, R26 ;  /* 0x0000001c231a7225 */ /* 0x000fc800078e001a */
[----:B------:R-:W-:Y:S01]  /*10b50*/  IMAD R2, R35, R29, R2 ;  /* 0x0000001d23027224 */ /* 0x000fe200078e0202 */
[C---:B------:R-:W-:Y:S01]  /*10b60*/  LEA R30, P2, R28.reuse, R26, 0x7 ;  /* 0x0000001a1c1e7211 */ /* 0x040fe200078438ff */
[----:B------:R-:W-:Y:S01]  /*10b70*/  IMAD.SHL.U32 R25, R28, 0x8, RZ ;  /* 0x000000081c197824 */ /* 0x000fe200078e00ff */
[----:B------:R-:W-:Y:S01]  /*10b80*/  IADD3 R24, P5, R26, UR6, RZ ;  /* 0x000000061a187c10 */ /* 0x000fe2000ffbe0ff */
[----:B------:R-:W-:-:S03]  /*10b90*/  IMAD.IADD R2, R27, 0x1, R2 ;  /* 0x000000011b027824 */ /* 0x000fc600078e0202 */
[----:B------:R-:W-:Y:S02]  /*10ba0*/  IADD3 R26, P0, P1, R26, UR6, R25 ;  /* 0x000000061a1a7c10 */ /* 0x000fe4000f91e019 */
[----:B------:R-:W-:Y:S02]  /*10bb0*/  LEA.HI.X R31, R28, R2, R29, 0x7, P2 ;  /* 0x000000021c1f7211 */ /* 0x000fe400010f3c1d */
[----:B------:R-:W-:Y:S02]  /*10bc0*/  IADD3 R28, P2, P3, R30, UR6, R25 ;  /* 0x000000061e1c7c10 */ /* 0x000fe4000fb5e019 */
[----:B------:R-:W-:Y:S02]  /*10bd0*/  IADD3.X R25, R2, UR7, RZ, P5, !PT ;  /* 0x0000000702197c10 */ /* 0x000fe4000affe4ff */
[----:B------:R-:W-:Y:S02]  /*10be0*/  FSETP.NEU.AND P5, PT, RZ, UR23, PT ;  /* 0x00000017ff007c0b */ /* 0x000fe4000bfad000 */
[----:B------:R-:W-:-:S02]  /*10bf0*/  IADD3 R30, P6, R30, UR6, RZ ;  /* 0x000000061e1e7c10 */ /* 0x000fc4000ffde0ff */
[C-C-:B------:R-:W-:Y:S02]  /*10c00*/  IADD3.X R29, R31.reuse, UR7, R38.reuse, P2, P3 ;  /* 0x000000071f1d7c10 */ /* 0x140fe400097e6426 */
[----:B------:R-:W-:Y:S02]  /*10c10*/  IADD3.X R27, R2, UR7, R38, P0, P1 ;  /* 0x00000007021b7c10 */ /* 0x000fe400087e2426 */
[----:B------:R-:W-:-:S05]  /*10c20*/  IADD3.X R31, R31, UR7, RZ, P6, !PT ;  /* 0x000000071f1f7c10 */ /* 0x000fca000b7fe4ff */
[----:B------:R-:W-:Y:S05]  /*10c30*/  @!P5 BRA `(.L_x_32) ;  /* 0x000000d800f8d947 */ /* 0x000fea0003800000 */
[----:B------:R-:W-:Y:S01]  /*10c40*/  ULDC.64 UR6, c[0x0][0x5b8] ;  /* 0x00016e0000067ab9 */ /* 0x000fe20000000a00 */
[----:B------:R-:W-:Y:S01]  /*10c50*/  BSSY B1, `(.L_x_33) ;  /* 0x0000013000017945 */ /* 0x000fe20003800000 */
[----:B------:R-:W-:Y:S01]  /*10c60*/  IMAD.U32 R2, RZ, RZ, UR6 ;  /* 0x00000006ff027e24 */ /* 0x000fe2000f8e00ff */
[----:B------:R-:W-:-:S03]  /*10c70*/  UIMAD UR6, UR8, UR6, URZ ;  /* 0x00000006080672a4 */ /* 0x000fc6000f8e023f */
[----:B------:R-:W-:Y:S01]  /*10c80*/  IMAD.WIDE.U32 R32, R2, UR10, R32 ;  /* 0x0000000a02207c25 */ /* 0x000fe2000f8e0020 */
[----:B------:R-:W-:-:S03]  /*10c90*/  UIMAD UR6, UR10, UR7, UR6 ;  /* 0x000000070a0672a4 */ /* 0x000fc6000f8e0206 */
[----:B------:R-:W-:Y:S01]  /*10ca0*/  IMAD.MOV.U32 R38, RZ, RZ, R32 ;  /* 0x000000ffff267224 */ /* 0x000fe200078e0020 */
[----:B------:R-:W-:Y:S02]  /*10cb0*/  ULDC.64 UR10, c[0x0][0x5a8] ;  /* 0x00016a00000a7ab9 */ /* 0x000fe40000000a00 */
[----:B------:R-:W-:Y:S01]  /*10cc0*/  VIADD R39, R33, UR6 ;  /* 0x0000000621277c36 */ /* 0x000fe20008000000 */
[----:B------:R-:W-:Y:S02]  /*10cd0*/  ULDC.64 UR6, c[0x0][0x5b0] ;  /* 0x00016c0000067ab9 */ /* 0x000fe40000000a00 */
[----:B------:R-:W-:Y:S02]  /*10ce0*/  IMAD R2, R37, UR6, RZ ;  /* 0x0000000625027c24 */ /* 0x000fe4000f8e02ff */
[----:B------:R-:W-:-:S04]  /*10cf0*/  IMAD.WIDE.U32 R32, R35, UR6, R38 ;  /* 0x0000000623207c25 */ /* 0x000fc8000f8e0026 */
[----:B------:R-:W-:Y:S01]  /*10d00*/  IMAD R2, R35, UR7, R2 ;  /* 0x0000000723027c24 */ /* 0x000fe2000f8e0202 */
[----:B------:R-:W-:-:S04]  /*10d10*/  IADD3 R32, P0, R32, UR10, RZ ;  /* 0x0000000a20207c10 */ /* 0x000fc8000ff1e0ff */
[--C-:B------:R-:W-:Y:S02]  /*10d20*/  IADD3.X R33, R33, UR11, R2.reuse, P0, !PT ;  /* 0x0000000b21217c10 */ /* 0x100fe400087fe402 */
[----:B------:R-:W-:Y:S02]  /*10d30*/  ISETP.GE.AND P0, PT, R34, 0x1, PT ;  /* 0x000000012200780c */ /* 0x000fe40003f06270 */
[----:B------:R-:W-:Y:S02]  /*10d40*/  PRMT R2, RZ, 0x7610, R2 ;  /* 0x00007610ff027816 */ /* 0x000fe40000000002 */
[----:B------:R-:W-:-:S13]  /*10d50*/  ISETP.LT.OR P1, PT, R0, 0x1, !P0 ;  /* 0x000000010000780c */ /* 0x000fda0004721670 */
[----:B------:R-:W-:Y:S05]  /*10d60*/  @P1 BRA `(.L_x_34) ;  /* 0x0000000000041947 */ /* 0x000fea0003800000 */
[----:B------:R0:W5:Y:S02]  /*10d70*/  LDG.E.U8 R2, desc[UR20][R32.64] ;  /* 0x0000001420027981 */ /* 0x000164000c1e1100 */
.L_x_34:
[----:B------:R-:W-:Y:S05]  /*10d80*/  BSYNC B1 ;  /* 0x0000000000017941 */ /* 0x000fea0003800000 */
.L_x_33:
[----:B-----5:R-:W-:Y:S01]  /*10d90*/  LOP3.LUT R2, R2, 0xff, RZ, 0xc0, !PT ;  /* 0x000000ff02027812 */ /* 0x020fe200078ec0ff */
[----:B------:R-:W-:Y:S03]  /*10da0*/  BSSY B1, `(.L_x_35) ;  /* 0x000000b000017945 */ /* 0x000fe60003800000 */
[----:B------:R-:W-:-:S05]  /*10db0*/  F2FP.F16.E5M2.UNPACK_B R2, R2 ;  /* 0x00000002ff02723e */ /* 0x000fca00020004ff */
[----:B------:R-:W-:-:S05]  /*10dc0*/  HADD2.F32 R2, -RZ, R2.H0_H0 ;  /* 0x20000002ff027230 */ /* 0x000fca0000004100 */
[----:B------:R-:W-:-:S04]  /*10dd0*/  FMUL R2, R2, UR23 ;  /* 0x0000001702027c20 */ /* 0x000fc80008400000 */
[--C-:B------:R-:W-:Y:S01]  /*10de0*/  FFMA R3, R3, UR22, R2.reuse ;  /* 0x0000001603037c23 */ /* 0x100fe20008000002 */
[----:B------:R-:W-:-:S04]  /*10df0*/  PRMT R2, RZ, 0x7610, R2 ;  /* 0x00007610ff027816 */ /* 0x000fc80000000002 */
[----:B------:R-:W-:-:S05]  /*10e00*/  F2FP.SATFINITE.E5M2.F32.PACK_AB_MERGE_C R3, RZ, R3, RZ ;  /* 0x00000003ff03723e */ /* 0x000fca00048060ff */
[----:B------:R1:W-:Y:S01]  /*10e10*/  @!P1 STG.E.U8 desc[UR20][R24.64], R3 ;  /* 0x0000000318009986 */ /* 0x0003e2000c101114 */
[----:B------:R-:W-:-:S13]  /*10e20*/  ISETP.LT.OR P1, PT, R0, 0x2, !P0 ;  /* 0x000000020000780c */ /* 0x000fda0004721670 */
[----:B-1----:R-:W-:Y:S05]  /*10e30*/  @P1 BRA `(.L_x_36) ;  /* 0x0000000000041947 */ /* 0x002fea0003800000 */
[----:B------:R1:W5:Y:S02]  /*10e40*/  LDG.E.U8 R2, desc[UR20][R32.64+0x1] ;  /* 0x0000011420027981 */ /* 0x000364000c1e1100 */
.L_x_36:
[----:B------:R-:W-:Y:S05]  /*10e50*/  BSYNC B1 ;  /* 0x0000000000017941 */ /* 0x000fea0003800000 */
.L_x_35:
[----:B-----5:R-:W-:Y:S01]  /*10e60*/  LOP3.LUT R2, R2, 0xff, RZ, 0xc0, !PT ;  /* 0x000000ff02027812 */ /* 0x020fe200078ec0ff */
[----:B------:R-:W-:Y:S03]  /*10e70*/  BSSY B1, `(.L_x_37) ;  /* 0x0000013000017945 */ /* 0x000fe60003800000 */
[----:B------:R-:W-:-:S05]  /*10e80*/  F2FP.F16.E5M2.UNPACK_B R2, R2 ;  /* 0x00000002ff02723e */ /* 0x000fca00020004ff */
[----:B------:R-:W-:-:S05]  /*10e90*/  HADD2.F32 R2, -RZ, R2.H0_H0 ;  /* 0x20000002ff027230 */ /* 0x000fca0000004100 */
[----:B------:R-:W-:-:S04]  /*10ea0*/  FMUL R2, R2, UR23 ;  /* 0x0000001702027c20 */ /* 0x000fc80008400000 */
[----:B------:R-:W-:-:S05]  /*10eb0*/  FFMA R4, R4, UR22, R2 ;  /* 0x0000001604047c23 */ /* 0x000fca0008000002 */
[----:B------:R-:W-:-:S05]  /*10ec0*/  F2FP.SATFINITE.E5M2.F32.PACK_AB_MERGE_C R4, RZ, R4, RZ ;  /* 0x00000004ff04723e */ /* 0x000fca00048060ff */
[----:B------:R3:W-:Y:S01]  /*10ed0*/  @!P1 STG.E.U8 desc[UR20][R24.64+0x1], R4 ;  /* 0x0000010418009986 */ /* 0x0007e2000c101114 */
[----:B------:R-:W-:-:S05]  /*10ee0*/  IADD3 R2, P1, R35, 0x8, RZ ;  /* 0x0000000823027810 */ /* 0x000fca0007f3e0ff */
[----:B------:R-:W-:-:S04]  /*10ef0*/  IMAD.X R3, RZ, RZ, R37, P1 ;  /* 0x000000ffff037224 */ /* 0x000fc800008e0625 */
[----:B------:R-:W-:-:S04]  /*10f00*/  IMAD R3, R3, UR6, RZ ;  /* 0x0000000603037c24 */ /* 0x000fc8000f8e02ff */
[C---:B---3--:R-:W-:Y:S02]  /*10f10*/  IMAD R4, R2.reuse, UR7, R3 ;  /* 0x0000000702047c24 */ /* 0x048fe4000f8e0203 */
[----:B------:R-:W-:-:S03]  /*10f20*/  IMAD.WIDE.U32 R2, R2, UR6, R38 ;  /* 0x0000000602027c25 */ /* 0x000fc6000f8e0026 */
[----:B------:R-:W-:-:S04]  /*10f30*/  IADD3 R2, P1, R2, UR10, RZ ;  /* 0x0000000a02027c10 */ /* 0x000fc8000ff3e0ff */
[--C-:B------:R-:W-:Y:S02]  /*10f40*/  IADD3.X R3, R3, UR11, R4.reuse, P1, !PT ;  /* 0x0000000b03037c10 */ /* 0x100fe40008ffe404 */
[----:B------:R-:W-:Y:S02]  /*10f50*/  ISETP.GE.AND P1, PT, R34, 0x9, PT ;  /* 0x000000092200780c */ /* 0x000fe40003f26270 */
[----:B------:R-:W-:Y:S02]  /*10f60*/  PRMT R4, RZ, 0x7610, R4 ;  /* 0x00007610ff047816 */ /* 0x000fe40000000004 */
[----:B------:R-:W-:-:S13]  /*10f70*/  ISETP.LT.OR P2, PT, R0, 0x1, !P1 ;  /* 0x000000010000780c */ /* 0x000fda0004f41670 */
[----:B------:R-:W-:Y:S05]  /*10f80*/  @P2 BRA `(.L_x_38) ;  /* 0x0000000000042947 */ /* 0x000fea0003800000 */
[----:B------:R3:W5:Y:S02]  /*10f90*/  LDG.E.U8 R4, desc[UR20][R2.64] ;  /* 0x0000001402047981 */ /* 0x000764000c1e1100 */
.L_x_38:
[----:B------:R-:W-:Y:S05]  /*10fa0*/  BSYNC B1 ;  /* 0x0000000000017941 */ /* 0x000fea0003800000 */
.L_x_37:
        /* <DEDUP_REMOVED lines=10> */
[----:B----4-:R-:W-:Y:S05]  /*11050*/  @P2 BRA `(.L_x_40) ;  /* 0x0000000000042947 */ /* 0x010fea0003800000 */
[----:B------:R4:W5:Y:S02]  /*11060*/  LDG.E.U8 R4, desc[UR20][R2.64+0x1] ;  /* 0x0000011402047981 */ /* 0x000964000c1e1100 */
.L_x_40:
[----:B------:R-:W-:Y:S05]  /*11070*/  BSYNC B1 ;  /* 0x0000000000017941 */ /* 0x000fea0003800000 */
.L_x_39:
[----:B-----5:R-:W-:Y:S01]  /*11080*/  LOP3.LUT R4, R4, 0xff, RZ, 0xc0, !PT ;  /* 0x000000ff04047812 */ /* 0x020fe200078ec0ff */
[----:B------:R-:W-:Y:S01]  /*11090*/  BSSY B1, `(.L_x_41) ;  /* 0x000000b000017945 */ /* 0x000fe20003800000 */
[----:B------:R-:W-:Y:S02]  /*110a0*/  ISETP.LT.OR P3, PT, R0, 0x9, !P0 ;  /* 0x000000090000780c */ /* 0x000fe40004761670 */
[----:B------:R-:W-:-:S05]  /*110b0*/  F2FP.F16.E5M2.UNPACK_B R4, R4 ;  /* 0x00000004ff04723e */ /* 0x000fca00020004ff */
[----:B------:R-:W-:-:S05]  /*110c0*/  HADD2.F32 R4, -RZ, R4.H0_H0 ;  /* 0x20000004ff047230 */ /* 0x000fca0000004100 */
[----:B------:R-:W-:-:S04]  /*110d0*/  FMUL R4, R4, UR23 ;  /* 0x0000001704047c20 */ /* 0x000fc80008400000 */
[--C-:B------:R-:W-:Y:S01]  /*110e0*/  FFMA R6, R6, UR22, R4.reuse ;  /* 0x0000001606067c23 */ /* 0x100fe20008000004 */
[----:B------:R-:W-:-:S04]  /*110f0*/  PRMT R4, RZ, 0x7610, R4 ;  /* 0x00007610ff047816 */ /* 0x000fc80000000004 */
[----:B------:R-:W-:-:S05]  /*11100*/  F2FP.SATFINITE.E5M2.F32.PACK_AB_MERGE_C R6, RZ, R6, RZ ;  /* 0x00000006ff06723e */ /* 0x000fca00048060ff */
[----:B------:R0:W-:Y:S01]  /*11110*/  @!P2 STG.E.U8 desc[UR20][R26.64+0x1], R6 ;  /* 0x000001061a00a986 */ /* 0x0001e2000c101114 */
[----:B------:R-:W-:Y:S05]  /*11120*/  @P3 BRA `(.L_x_42) ;  /* 0x0000000000043947 */ /* 0x000fea0003800000 */
[----:B------:R0:W5:Y:S02]  /*11130*/  LDG.E.U8 R4, desc[UR20][R32.64+0x8] ;  /* 0x0000081420047981 */ /* 0x000164000c1e1100 */
.L_x_42:
[----:B------:R-:W-:Y:S05]  /*11140*/  BSYNC B1 ;  /* 0x0000000000017941 */ /* 0x000fea0003800000 */
.L_x_41:
        /* <DEDUP_REMOVED lines=12> */
.L_x_44:
[----:B------:R-:W-:Y:S05]  /*11210*/  BSYNC B1 ;  /* 0x0000000000017941 */ /* 0x000fea0003800000 */
.L_x_43:
        /* <DEDUP_REMOVED lines=12> */
.L_x_46:
[----:B------:R-:W-:Y:S05]  /*112e0*/  BSYNC B1 ;  /* 0x0000000000017941 */ /* 0x000fea0003800000 */
.L_x_45:
        /* <DEDUP_REMOVED lines=12> */
.L_x_48:
[----:B------:R-:W-:Y:S05]  /*113b0*/  BSYNC B1 ;  /* 0x0000000000017941 */ /* 0x000fea0003800000 */
.L_x_47:
        /* <DEDUP_REMOVED lines=12> */
.L_x_50:
[----:B------:R-:W-:Y:S05]  /*11480*/  BSYNC B1 ;  /* 0x0000000000017941 */ /* 0x000fea0003800000 */
.L_x_49:
        /* <DEDUP_REMOVED lines=12> */
.L_x_52:
[----:B------:R-:W-:Y:S05]  /*11550*/  BSYNC B1 ;  /* 0x0000000000017941 */ /* 0x000fea0003800000 */
.L_x_51:
        /* <DEDUP_REMOVED lines=12> */
.L_x_54:
[----:B------:R-:W-:Y:S05]  /*11620*/  BSYNC B1 ;  /* 0x0000000000017941 */ /* 0x000fea0003800000 */
.L_x_53:
        /* <DEDUP_REMOVED lines=12> */
.L_x_56:
[----:B------:R-:W-:Y:S05]  /*116f0*/  BSYNC B1 ;  /* 0x0000000000017941 */ /* 0x000fea0003800000 */
.L_x_55:
        /* <DEDUP_REMOVED lines=12> */
.L_x_58:
[----:B------:R-:W-:Y:S05]  /*117c0*/  BSYNC B1 ;  /* 0x0000000000017941 */ /* 0x000fea0003800000 */
.L_x_57:
        /* <DEDUP_REMOVED lines=12> */
.L_x_60:
[----:B------:R-:W-:Y:S05]  /*11890*/  BSYNC B1 ;  /* 0x0000000000017941 */ /* 0x000fea0003800000 */
.L_x_59:
        /* <DEDUP_REMOVED lines=12> */
.L_x_62:
[----:B------:R-:W-:Y:S05]  /*11960*/  BSYNC B1 ;  /* 0x0000000000017941 */ /* 0x000fea0003800000 */
.L_x_61:
        /* <DEDUP_REMOVED lines=12> */
.L_x_64:
[----:B------:R-:W-:Y:S05]  /*11a30*/  BSYNC B1 ;  /* 0x0000000000017941 */ /* 0x000fea0003800000 */
.L_x_63:
        /* <DEDUP_REMOVED lines=12> */
.L_x_66:
[----:B------:R-:W-:Y:S05]  /*11b00*/  BSYNC B1 ;  /* 0x0000000000017941 */ /* 0x000fea0003800000 */
.L_x_65:
        /* <DEDUP_REMOVED lines=12> */
.L_x_68:
[----:B------:R-:W-:Y:S05]  /*11bd0*/  BSYNC B1 ;  /* 0x0000000000017941 */ /* 0x000fea0003800000 */
.L_x_67:
        /* <DEDUP_REMOVED lines=12> */
.L_x_70:
[----:B------:R-:W-:Y:S05]  /*11ca0*/  BSYNC B1 ;  /* 0x0000000000017941 */ /* 0x000fea0003800000 */
.L_x_69:
        /* <DEDUP_REMOVED lines=12> */
.L_x_72:
[----:B------:R-:W-:Y:S05]  /*11d70*/  BSYNC B1 ;  /* 0x0000000000017941 */ /* 0x000fea0003800000 */
.L_x_71:
        /* <DEDUP_REMOVED lines=12> */
.L_x_74:
[----:B------:R-:W-:Y:S05]  /*11e40*/  BSYNC B1 ;  /* 0x0000000000017941 */ /* 0x000fea0003800000 */
.L_x_73:
        /* <DEDUP_REMOVED lines=12> */
.L_x_76:
[----:B------:R-:W-:Y:S05]  /*11f10*/  BSYNC B1 ;  /* 0x0000000000017941 */ /* 0x000fea0003800000 */
.L_x_75:
        /* <DEDUP_REMOVED lines=12> */
.L_x_78:
[----:B------:R-:W-:Y:S05]  /*11fe0*/  BSYNC B1 ;  /* 0x0000000000017941 */ /* 0x000fea0003800000 */
.L_x_77:
        /* <DEDUP_REMOVED lines=12> */
.L_x_80:
[----:B------:R-:W-:Y:S05]  /*120b0*/  BSYNC B1 ;  /* 0x0000000000017941 */ /* 0x000fea0003800000 */
.L_x_79:
        /* <DEDUP_REMOVED lines=12> */
.L_x_82:
[----:B------:R-:W-:Y:S05]  /*12180*/  BSYNC B1 ;  /* 0x0000000000017941 */ /* 0x000fea0003800000 */
.L_x_81:
        /* <DEDUP_REMOVED lines=12> */
.L_x_84:
[----:B------:R-:W-:Y:S05]  /*12250*/  BSYNC B1 ;  /* 0x0000000000017941 */ /* 0x000fea0003800000 */
.L_x_83:
        /* <DEDUP_REMOVED lines=12> */
.L_x_86:
[----:B------:R-:W-:Y:S05]  /*12320*/  BSYNC B1 ;  /* 0x0000000000017941 */ /* 0x000fea0003800000 */
.L_x_85:
        /* <DEDUP_REMOVED lines=12> */
.L_x_88:
[----:B------:R-:W-:Y:S05]  /*123f0*/  BSYNC B1 ;  /* 0x0000000000017941 */ /* 0x000fea0003800000 */
.L_x_87:
        /* <DEDUP_REMOVED lines=12> */
.L_x_90:
[----:B------:R-:W-:Y:S05]  /*124c0*/  BSYNC B1 ;  /* 0x0000000000017941 */ /* 0x000fea0003800000 */
.L_x_89:
        /* <DEDUP_REMOVED lines=12> */
.L_x_92:
[----:B------:R-:W-:Y:S05]  /*12590*/  BSYNC B1 ;  /* 0x0000000000017941 */ /* 0x000fea0003800000 */
.L_x_91:
        /* <DEDUP_REMOVED lines=12> */
.L_x_94:
[----:B------:R-:W-:Y:S05]  /*12660*/  BSYNC B1 ;  /* 0x0000000000017941 */ /* 0x000fea0003800000 */
.L_x_93:
        /* <DEDUP_REMOVED lines=12> */
.L_x_96:
[----:B------:R-:W-:Y:S05]  /*12730*/  BSYNC B1 ;  /* 0x0000000000017941 */ /* 0x000fea0003800000 */
.L_x_95:
        /* <DEDUP_REMOVED lines=12> */
.L_x_98:
[----:B------:R-:W-:Y:S05]  /*12800*/  BSYNC B1 ;  /* 0x0000000000017941 */ /* 0x000fea0003800000 */
.L_x_97:
        /* <DEDUP_REMOVED lines=12> */
.L_x_100:
[----:B------:R-:W-:Y:S05]  /*128d0*/  BSYNC B1 ;  /* 0x0000000000017941 */ /* 0x000fea0003800000 */
.L_x_99:
        /* <DEDUP_REMOVED lines=12> */
.L_x_102:
[----:B------:R-:W-:Y:S05]  /*129a0*/  BSYNC B1 ;  /* 0x0000000000017941 */ /* 0x000fea0003800000 */
.L_x_101:
        /* <DEDUP_REMOVED lines=12> */
.L_x_104:
[----:B------:R-:W-:Y:S05]  /*12a70*/  BSYNC B1 ;  /* 0x0000000000017941 */ /* 0x000fea0003800000 */
.L_x_103:
        /* <DEDUP_REMOVED lines=12> */
.L_x_106:
[----:B------:R-:W-:Y:S05]  /*12b40*/  BSYNC B1 ;  /* 0x0000000000017941 */ /* 0x000fea0003800000 */
.L_x_105:
        /* <DEDUP_REMOVED lines=12> */
.L_x_108:
[----:B------:R-:W-:Y:S05]  /*12c10*/  BSYNC B1 ;  /* 0x0000000000017941 */ /* 0x000fea0003800000 */
.L_x_107:
        /* <DEDUP_REMOVED lines=12> */
.L_x_110:
[----:B------:R-:W-:Y:S05]  /*12ce0*/  BSYNC B1 ;  /* 0x0000000000017941 */ /* 0x000fea0003800000 */
.L_x_109:
        /* <DEDUP_REMOVED lines=12> */
.L_x_112:
[----:B------:R-:W-:Y:S05]  /*12db0*/  BSYNC B1 ;  /* 0x0000000000017941 */ /* 0x000fea0003800000 */
.L_x_111:
        /* <DEDUP_REMOVED lines=12> */
.L_x_114:
[----:B------:R-:W-:Y:S05]  /*12e80*/  BSYNC B1 ;  /* 0x0000000000017941 */ /* 0x000fea0003800000 */
.L_x_113:
[----:B-----5:R-:W-:Y:S01]  /*12e90*/  LOP3.LUT R4, R4, 0xff, RZ, 0xc0, !PT ;  /* 0x000000ff04047812 */ /* 0x020fe200078ec0ff */
[----:B------:R-:W-:Y:S01]  /*12ea0*/  BSSY B1, `(.L_x_115) ;  /* 0x000000b000017945 */ /* 0x000fe20003800000 */
[----:B------:R-:W-:Y:S02]  /*12eb0*/  ISETP.LT.OR P2, PT, R0, 0x52, !P0 ;  /* 0x000000520000780c */ /* 0x000fe40004741670 */
[----:B------:R-:W-:-:S05]  /*12ec0*/  F2FP.F16.E5M2.UNPACK_B R4, R4 ;  /* 0x00000004ff04723e */ /* 0x000fca00020004ff */
[----:B------:R-:W-:-:S05]  /*12ed0*/  HADD2.F32 R4, -RZ, R4.H0_H0 ;  /* 0x20000004ff047230 */ /* 0x000fca0000004100 */
[----:B------:R-:W-:-:S04]  /*12ee0*/  FMUL R4, R4, UR23 ;  /* 0x0000001704047c20 */ /* 0x000fc80008400000 */
[----:B------:R-:W-:-:S05]  /*12ef0*/  FFMA R4, R171, UR22, R4 ;  /* 0x00000016ab047c23 */ /* 0x000fca0008000004 */
[----:B------:R-:W-:Y:S02]  /*12f00*/  F2FP.SATFINITE.E5M2.F32.PACK_AB_MERGE_C R5, RZ, R4, RZ ;  /* 0x00000004ff05723e */ /* 0x000fe400048060ff */
[----:B------:R-:W-:-:S03]  /*12f10*/  PRMT R4, RZ, 0x7610, R4 ;  /* 0x00007610ff047816 */ /* 0x000fc60000000004 */
[----:B------:R0:W-:Y:S01]  /*12f20*/  @!P3 STG.E.U8 desc[UR20][R24.64+0x50], R5 ;  /* 0x000050051800b986 */ /* 0x0001e2000c101114 */
[----:B------:R-:W-:Y:S05]  /*12f30*/  @P2 BRA `(.L_x_116) ;  /* 0x0000000000042947 */ /* 0x000fea0003800000 */
[----:B------:R0:W5:Y:S02]  /*12f40*/  LDG.E.U8 R4, desc[UR20][R32.64+0x51] ;  /* 0x0000511420047981 */ /* 0x000164000c1e1100 */
.L_x_116:
[----:B------:R-:W-:Y:S05]  /*12f50*/  BSYNC B1 ;  /* 0x0000000000017941 */ /* 0x000fea0003800000 */
.L_x_115:
[----:B-----5:R-:W-:Y:S01]  /*12f60*/  LOP3.LUT R4, R4, 0xff, RZ, 0xc0, !PT ;  /* 0x000000ff04047812 */ /* 0x020fe200078ec0ff */
[----:B------:R-:W-:Y:S01]  /*12f70*/  BSSY B1, `(.L_x_117) ;  /* 0x000000b000017945 */ /* 0x000fe20003800000 */
[----:B------:R-:W-:Y:S02]  /*12f80*/  ISETP.LT.OR P3, PT, R0, 0x51, !P1 ;  /* 0x000000510000780c */ /* 0x000fe40004f61670 */
[----:B------:R-:W-:-:S05]  /*12f90*/  F2FP.F16.E5M2.UNPACK_B R4, R4 ;  /* 0x00000004ff04723e */ /* 0x000fca00020004ff */
[----:B------:R-:W-:-:S05]  /*12fa0*/  HADD2.F32 R4, -RZ, R4.H0_H0 ;  /* 0x20000004ff047230 */ /* 0x000fca0000004100 */
[----:B------:R-:W-:-:S04]  /*12fb0*/  FMUL R4, R4, UR23 ;  /* 0x0000001704047c20 */ /* 0x000fc80008400000 */
[----:B------:R-:W-:-:S05]  /*12fc0*/  FFMA R4, R172, UR22, R4 ;  /* 0x00000016ac047c23 */ /* 0x000fca0008000004 */
[----:B0-----:R-:W-:Y:S02]  /*12fd0*/  F2FP.SATFINITE.E5M2.F32.PACK_AB_MERGE_C R5, RZ, R4, RZ ;  /* 0x00000004ff05723e */ /* 0x001fe400048060ff */
[----:B------:R-:W-:-:S03]  /*12fe0*/  PRMT R4, RZ, 0x7610, R4 ;  /* 0x00007610ff047816 */ /* 0x000fc60000000004 */
[----:B------:R0:W-:Y:S01]  /*12ff0*/  @!P2 STG.E.U8 desc[UR20][R24.64+0x51], R5 ;  /* 0x000051051800a986 */ /* 0x0001e2000c101114 */
[----:B------:R-:W-:Y:S05]  /*13000*/  @P3 BRA `(.L_x_118) ;  /* 0x0000000000043947 */ /* 0x000fea0003800000 */
[----:B------:R0:W5:Y:S02]  /*13010*/  LDG.E.U8 R4, desc[UR20][R2.64+0x50] ;  /* 0x0000501402047981 */ /* 0x000164000c1e1100 */
.L_x_118:
[----:B------:R-:W-:Y:S05]  /*13020*/  BSYNC B1 ;  /* 0x0000000000017941 */ /* 0x000fea0003800000 */
.L_x_117:
        /* <DEDUP_REMOVED lines=12> */
.L_x_120:
[----:B------:R-:W-:Y:S05]  /*130f0*/  BSYNC B1 ;  /* 0x0000000000017941 */ /* 0x000fea0003800000 */
.L_x_119:
[----:B-----5:R-:W-:Y:S01]  /*13100*/  LOP3.LUT R4, R4, 0xff, RZ, 0xc0, !PT ;  /* 0x000000ff04047812 */ /* 0x020fe200078ec0ff */
[----:B------:R-:W-:Y:S01]  /*13110*/  BSSY B1, `(.L_x_121) ;  /* 0x000000b000017945 */ /* 0x000fe20003800000 */
[----:B------:R-:W-:Y:S02]  /*13120*/  ISETP.LT.OR P3, PT, R0, 0x59, !P0 ;  /* 0x000000590000780c */ /* 0x000fe40004761670 */
[----:B------:R-:W-:-:S05]  /*13130*/  F2FP.F16.E5M2.UNPACK_B R4, R4 ;  /* 0x00000004ff04723e */ /* 0x000fca00020004ff */
[----:B------:R-:W-:-:S05]  /*13140*/  HADD2.F32 R4, -RZ, R4.H0_H0 ;  /* 0x20000004ff047230 */ /* 0x000fca0000004100 */
[----:B0-----:R-:W-:Y:S01]  /*13150*/  FMUL R5, R4, UR23 ;  /* 0x0000001704057c20 */ /* 0x001fe20008400000 */
[----:B------:R-:W-:-:S03]  /*13160*/  PRMT R4, RZ, 0x7610, R4 ;  /* 0x00007610ff047816 */ /* 0x000fc60000000004 */
[----:B------:R-:W-:-:S05]  /*13170*/  FFMA R5, R174, UR22, R5 ;  /* 0x00000016ae057c23 */ /* 0x000fca0008000005 */
[----:B------:R-:W-:-:S05]  /*13180*/  F2FP.SATFINITE.E5M2.F32.PACK_AB_MERGE_C R5, RZ, R5, RZ ;  /* 0x00000005ff05723e */ /* 0x000fca00048060ff */
[----:B------:R0:W-:Y:S01]  /*13190*/  @!P2 STG.E.U8 desc[UR20][R26.64+0x51], R5 ;  /* 0x000051051a00a986 */ /* 0x0001e2000c101114 */
[----:B------:R-:W-:Y:S05]  /*131a0*/  @P3 BRA `(.L_x_122) ;  /* 0x0000000000043947 */ /* 0x000fea0003800000 */
[----:B------:R0:W5:Y:S02]  /*131b0*/  LDG.E.U8 R4, desc[UR20][R32.64+0x58] ;  /* 0x0000581420047981 */ /* 0x000164000c1e1100 */
.L_x_122:
[----:B------:R-:W-:Y:S05]  /*131c0*/  BSYNC B1 ;  /* 0x0000000000017941 */ /* 0x000fea0003800000 */
.L_x_121:
        /* <DEDUP_REMOVED lines=12> */
.L_x_124:
[----:B------:R-:W-:Y:S05]  /*13290*/  BSYNC B1 ;  /* 0x0000000000017941 */ /* 0x000fea0003800000 */
.L_x_123:
        /* <DEDUP_REMOVED lines=12> */
.L_x_126:
[----:B------:R-:W-:Y:S05]  /*13360*/  BSYNC B1 ;  /* 0x0000000000017941 */ /* 0x000fea0003800000 */
.L_x_125:
        /* <DEDUP_REMOVED lines=12> */
.L_x_128:
[----:B------:R-:W-:Y:S05]  /*13430*/  BSYNC B1 ;  /* 0x0000000000017941 */ /* 0x000fea0003800000 */
.L_x_127:
        /* <DEDUP_REMOVED lines=12> */
.L_x_130:
[----:B------:R-:W-:Y:S05]  /*13500*/  BSYNC B1 ;  /* 0x0000000000017941 */ /* 0x000fea0003800000 */
.L_x_129:
        /* <DEDUP_REMOVED lines=12> */
.L_x_132:
[----:B------:R-:W-:Y:S05]  /*135d0*/  BSYNC B1 ;  /* 0x0000000000017941 */ /* 0x000fea0003800000 */
.L_x_131:
        /* <DEDUP_REMOVED lines=12> */
.L_x_134:
[----:B------:R-:W-:Y:S05]  /*136a0*/  BSYNC B1 ;  /* 0x0000000000017941 */ /* 0x000fea0003800000 */
.L_x_133:
        /* <DEDUP_REMOVED lines=12> */
.L_x_136:
[----:B------:R-:W-:Y:S05]  /*13770*/  BSYNC B1 ;  /* 0x0000000000017941 */ /* 0x000fea0003800000 */
.L_x_135:
        /* <DEDUP_REMOVED lines=12> */
.L_x_138:
[----:B------:R-:W-:Y:S05]  /*13840*/  BSYNC B1 ;  /* 0x0000000000017941 */ /* 0x000fea0003800000 */
.L_x_137:
        /* <DEDUP_REMOVED lines=12> */
.L_x_140:
[----:B------:R-:W-:Y:S05]  /*13910*/  BSYNC B1 ;  /* 0x0000000000017941 */ /* 0x000fea0003800000 */
.L_x_139:
        /* <DEDUP_REMOVED lines=12> */
.L_x_142:
[----:B------:R-:W-:Y:S05]  /*139e0*/  BSYNC B1 ;  /* 0x0000000000017941 */ /* 0x000fea0003800000 */
.L_x_141:
        /* <DEDUP_REMOVED lines=12> */
.L_x_144:
[----:B------:R-:W-:Y:S05]  /*13ab0*/  BSYNC B1 ;  /* 0x0000000000017941 */ /* 0x000fea0003800000 */
.L_x_143:
        /* <DEDUP_REMOVED lines=12> */
.L_x_146:
[----:B------:R-:W-:Y:S05]  /*13b80*/  BSYNC B1 ;  /* 0x0000000000017941 */ /* 0x000fea0003800000 */
.L_x_145:
        /* <DEDUP_REMOVED lines=12> */
.L_x_148:
[----:B------:R-:W-:Y:S05]  /*13c50*/  BSYNC B1 ;  /* 0x0000000000017941 */ /* 0x000fea0003800000 */
.L_x_147:
        /* <DEDUP_REMOVED lines=12> */
.L_x_150:
[----:B------:R-:W-:Y:S05]  /*13d20*/  BSYNC B1 ;  /* 0x0000000000017941 */ /* 0x000fea0003800000 */
.L_x_149:
        /* <DEDUP_REMOVED lines=12> */
.L_x_152:
[----:B------:R-:W-:Y:S05]  /*13df0*/  BSYNC B1 ;  /* 0x0000000000017941 */ /* 0x000fea0003800000 */
.L_x_151:
        /* <DEDUP_REMOVED lines=12> */
.L_x_154:
[----:B------:R-:W-:Y:S05]  /*13ec0*/  BSYNC B1 ;  /* 0x0000000000017941 */ /* 0x000fea0003800000 */
.L_x_153:
        /* <DEDUP_REMOVED lines=12> */
.L_x_156:
[----:B------:R-:W-:Y:S05]  /*13f90*/  BSYNC B1 ;  /* 0x0000000000017941 */ /* 0x000fea0003800000 */
.L_x_155:
        /* <DEDUP_REMOVED lines=12> */
.L_x_158:
[----:B------:R-:W-:Y:S05]  /*14060*/  BSYNC B1 ;  /* 0x0000000000017941 */ /* 0x000fea0003800000 */
.L_x_157:
        /* <DEDUP_REMOVED lines=12> */
.L_x_160:
[----:B------:R-:W-:Y:S05]  /*14130*/  BSYNC B1 ;  /* 0x0000000000017941 */ /* 0x000fea0003800000 */
.L_x_159:
        /* <DEDUP_REMOVED lines=12> */
.L_x_162:
[----:B------:R-:W-:Y:S05]  /*14200*/  BSYNC B1 ;  /* 0x0000000000017941 */ /* 0x000fea0003800000 */
.L_x_161:
        /* <DEDUP_REMOVED lines=12> */
.L_x_164:
[----:B------:R-:W-:Y:S05]  /*142d0*/  BSYNC B1 ;  /* 0x0000000000017941 */ /* 0x000fea0003800000 */
.L_x_163:
        /* <DEDUP_REMOVED lines=12> */
.L_x_166:
[----:B------:R-:W-:Y:S05]  /*143a0*/  BSYNC B1 ;  /* 0x0000000000017941 */ /* 0x000fea0003800000 */
.L_x_165:
        /* <DEDUP_REMOVED lines=12> */
.L_x_168:
[----:B------:R-:W-:Y:S05]  /*14470*/  BSYNC B1 ;  /* 0x0000000000017941 */ /* 0x000fea0003800000 */
.L_x_167:
        /* <DEDUP_REMOVED lines=12> */
.L_x_170:
[----:B------:R-:W-:Y:S05]  /*14540*/  BSYNC B1 ;  /* 0x0000000000017941 */ /* 0x000fea0003800000 */
.L_x_169:
        /* <DEDUP_REMOVED lines=12> */
.L_x_172:
[----:B------:R-:W-:Y:S05]  /*14610*/  BSYNC B1 ;  /* 0x0000000000017941 */ /* 0x000fea0003800000 */
.L_x_171:
        /* <DEDUP_REMOVED lines=12> */
.L_x_174:
[----:B------:R-:W-:Y:S05]  /*146e0*/  BSYNC B1 ;  /* 0x0000000000017941 */ /* 0x000fea0003800000 */
.L_x_173:
        /* <DEDUP_REMOVED lines=12> */
.L_x_176:
[----:B------:R-:W-:Y:S05]  /*147b0*/  BSYNC B1 ;  /* 0x0000000000017941 */ /* 0x000fea0003800000 */
.L_x_175:
        /* <DEDUP_REMOVED lines=12> */
.L_x_178:
[----:B------:R-:W-:Y:S05]  /*14880*/  BSYNC B1 ;  /* 0x0000000000017941 */ /* 0x000fea0003800000 */
.L_x_177:
        /* <DEDUP_REMOVED lines=12> */
.L_x_180:
[----:B------:R-:W-:Y:S05]  /*14950*/  BSYNC B1 ;  /* 0x0000000000017941 */ /* 0x000fea0003800000 */
.L_x_179:
        /* <DEDUP_REMOVED lines=12> */
.L_x_182:
[----:B------:R-:W-:Y:S05]  /*14a20*/  BSYNC B1 ;  /* 0x0000000000017941 */ /* 0x000fea0003800000 */
.L_x_181:
        /* <DEDUP_REMOVED lines=12> */
.L_x_184:
[----:B------:R-:W-:Y:S05]  /*14af0*/  BSYNC B1 ;  /* 0x0000000000017941 */ /* 0x000fea0003800000 */
.L_x_183:
        /* <DEDUP_REMOVED lines=12> */
.L_x_186:
[----:B------:R-:W-:Y:S05]  /*14bc0*/  BSYNC B1 ;  /* 0x0000000000017941 */ /* 0x000fea0003800000 */
.L_x_185:
        /* <DEDUP_REMOVED lines=12> */
.L_x_188:
[----:B------:R-:W-:Y:S05]  /*14c90*/  BSYNC B1 ;  /* 0x0000000000017941 */ /* 0x000fea0003800000 */
.L_x_187:
        /* <DEDUP_REMOVED lines=12> */
.L_x_190:
[----:B------:R-:W-:Y:S05]  /*14d60*/  BSYNC B1 ;  /* 0x0000000000017941 */ /* 0x000fea0003800000 */
.L_x_189:
        /* <DEDUP_REMOVED lines=12> */
.L_x_192:
[----:B------:R-:W-:Y:S05]  /*14e30*/  BSYNC B1 ;  /* 0x0000000000017941 */ /* 0x000fea0003800000 */
.L_x_191:
        /* <DEDUP_REMOVED lines=12> */
.L_x_194:
[----:B------:R-:W-:Y:S05]  /*14f00*/  BSYNC B1 ;  /* 0x0000000000017941 */ /* 0x000fea0003800000 */
.L_x_193:
        /* <DEDUP_REMOVED lines=12> */
.L_x_196:
[----:B------:R-:W-:Y:S05]  /*14fd0*/  BSYNC B1 ;  /* 0x0000000000017941 */ /* 0x000fea0003800000 */
.L_x_195:
        /* <DEDUP_REMOVED lines=12> */
.L_x_198:
[----:B------:R-:W-:Y:S05]  /*150a0*/  BSYNC B1 ;  /* 0x0000000000017941 */ /* 0x000fea0003800000 */
.L_x_197:
        /* <DEDUP_REMOVED lines=12> */
.L_x_200:
[----:B------:R-:W-:Y:S05]  /*15170*/  BSYNC B1 ;  /* 0x0000000000017941 */ /* 0x000fea0003800000 */
.L_x_199:
        /* <DEDUP_REMOVED lines=12> */
.L_x_202:
[----:B------:R-:W-:Y:S05]  /*15240*/  BSYNC B1 ;  /* 0x0000000000017941 */ /* 0x000fea0003800000 */
.L_x_201:
        /* <DEDUP_REMOVED lines=12> */
.L_x_204:
[----:B------:R-:W-:Y:S05]  /*15310*/  BSYNC B1 ;  /* 0x0000000000017941 */ /* 0x000fea0003800000 */
.L_x_203:
        /* <DEDUP_REMOVED lines=12> */
.L_x_206:
[----:B------:R-:W-:Y:S05]  /*153e0*/  BSYNC B1 ;  /* 0x0000000000017941 */ /* 0x000fea0003800000 */
.L_x_205:
        /* <DEDUP_REMOVED lines=12> */
.L_x_208:
[----:B------:R-:W-:Y:S05]  /*154b0*/  BSYNC B1 ;  /* 0x0000000000017941 */ /* 0x000fea0003800000 */
.L_x_207:
        /* <DEDUP_REMOVED lines=12> */
.L_x_210:
[----:B------:R-:W-:Y:S05]  /*15580*/  BSYNC B1 ;  /* 0x0000000000017941 */ /* 0x000fea0003800000 */
.L_x_209:
        /* <DEDUP_REMOVED lines=12> */
.L_x_212:
[----:B------:R-:W-:Y:S05]  /*15650*/  BSYNC B1 ;  /* 0x0000000000017941 */ /* 0x000fea0003800000 */
.L_x_211:
        /* <DEDUP_REMOVED lines=12> */
.L_x_214:
[----:B------:R-:W-:Y:S05]  /*15720*/  BSYNC B1 ;  /* 0x0000000000017941 */ /* 0x000fea0003800000 */
.L_x_213:
        /* <DEDUP_REMOVED lines=12> */
.L_x_216:
[----:B------:R-:W-:Y:S05]  /*157f0*/  BSYNC B1 ;  /* 0x0000000000017941 */ /* 0x000fea0003800000 */
.L_x_215:
        /* <DEDUP_REMOVED lines=12> */
.L_x_218:
[----:B------:R-:W-:Y:S05]  /*158c0*/  BSYNC B1 ;  /* 0x0000000000017941 */ /* 0x000fea0003800000 */
.L_x_217:
        /* <DEDUP_REMOVED lines=12> */
.L_x_220:
[----:B------:R-:W-:Y:S05]  /*15990*/  BSYNC B1 ;  /* 0x0000000000017941 */ /* 0x000fea0003800000 */
.L_x_219:
        /* <DEDUP_REMOVED lines=12> */
.L_x_222:
[----:B------:R-:W-:Y:S05]  /*15a60*/  BSYNC B1 ;  /* 0x0000000000017941 */ /* 0x000fea0003800000 */
.L_x_221:
        /* <DEDUP_REMOVED lines=12> */
.L_x_224:
[----:B------:R-:W-:Y:S05]  /*15b30*/  BSYNC B1 ;  /* 0x0000000000017941 */ /* 0x000fea0003800000 */
.L_x_223:
        /* <DEDUP_REMOVED lines=12> */
.L_x_226:
[----:B------:R-:W-:Y:S05]  /*15c00*/  BSYNC B1 ;  /* 0x0000000000017941 */ /* 0x000fea0003800000 */
.L_x_225:
        /* <DEDUP_REMOVED lines=12> */
.L_x_228:
[----:B------:R-:W-:Y:S05]  /*15cd0*/  BSYNC B1 ;  /* 0x0000000000017941 */ /* 0x000fea0003800000 */
.L_x_227:
        /* <DEDUP_REMOVED lines=12> */
.L_x_230:
[----:B------:R-:W-:Y:S05]  /*15da0*/  BSYNC B1 ;  /* 0x0000000000017941 */ /* 0x000fea0003800000 */
.L_x_229:
        /* <DEDUP_REMOVED lines=12> */
.L_x_232:
[----:B------:R-:W-:Y:S05]  /*15e70*/  BSYNC B1 ;  /* 0x0000000000017941 */ /* 0x000fea0003800000 */
.L_x_231:
        /* <DEDUP_REMOVED lines=12> */
.L_x_234:
[----:B------:R-:W-:Y:S05]  /*15f40*/  BSYNC B1 ;  /* 0x0000000000017941 */ /* 0x000fea0003800000 */
.L_x_233:
        /* <DEDUP_REMOVED lines=12> */
.L_x_236:
[----:B------:R-:W-:Y:S05]  /*16010*/  BSYNC B1 ;  /* 0x0000000000017941 */ /* 0x000fea0003800000 */
.L_x_235:
        /* <DEDUP_REMOVED lines=12> */
.L_x_238:
[----:B------:R-:W-:Y:S05]  /*160e0*/  BSYNC B1 ;  /* 0x0000000000017941 */ /* 0x000fea0003800000 */
.L_x_237:
        /* <DEDUP_REMOVED lines=12> */
.L_x_240:
[----:B------:R-:W-:Y:S05]  /*161b0*/  BSYNC B1 ;  /* 0x0000000000017941 */ /* 0x000fea0003800000 */
.L_x_239:
        /* <DEDUP_REMOVED lines=12> */
.L_x_242:
[----:B------:R-:W-:Y:S05]  /*16280*/  BSYNC B1 ;  /* 0x0000000000017941 */ /* 0x000fea0003800000 */
.L_x_241:
        /* <DEDUP_REMOVED lines=12> */
.L_x_244:
[----:B------:R-:W-:Y:S05]  /*16350*/  BSYNC B1 ;  /* 0x0000000000017941 */ /* 0x000fea0003800000 */
.L_x_243:
        /* <DEDUP_REMOVED lines=12> */
.L_x_246:
[----:B------:R-:W-:Y:S05]  /*16420*/  BSYNC B1 ;  /* 0x0000000000017941 */ /* 0x000fea0003800000 */
.L_x_245:
        /* <DEDUP_REMOVED lines=12> */
.L_x_248:
[----:B------:R-:W-:Y:S05]  /*164f0*/  BSYNC B1 ;  /* 0x0000000000017941 */ /* 0x000fea0003800000 */
.L_x_247:
[----:B0-----:R-:W2:Y:S01]  /*16500*/  LDL.LU R5, [R1+0x200] ;  /* 0x0002000001057983 */ /* 0x001ea20000300800 */
[----:B-----5:R-:W-:Y:S01]  /*16510*/  LOP3.LUT R4, R4, 0xff, RZ, 0xc0, !PT ;  /* 0x000000ff04047812 */ /* 0x020fe200078ec0ff */
[----:B------:R-:W-:Y:S01]  /*16520*/  BSSY B1, `(.L_x_249) ;  /* 0x000000b000017945 */ /* 0x000fe20003800000 */
[----:B------:R-:W-:Y:S02]  /*16530*/  ISETP.LT.OR P3, PT, R0, 0xd9, !P0 ;  /* 0x000000d90000780c */ /* 0x000fe40004761670 */
[----:B------:R-:W-:-:S05]  /*16540*/  F2FP.F16.E5M2.UNPACK_B R4, R4 ;  /* 0x00000004ff04723e */ /* 0x000fca00020004ff */
[----:B------:R-:W-:-:S05]  /*16550*/  HADD2.F32 R4, -RZ, R4.H0_H0 ;  /* 0x20000004ff047230 */ /* 0x000fca0000004100 */
[----:B------:R-:W-:-:S04]  /*16560*/  FMUL R4, R4, UR23 ;  /* 0x0000001704047c20 */ /* 0x000fc80008400000 */
[----:B--2---:R-:W-:-:S05]  /*16570*/  FFMA R4, R5, UR22, R4 ;  /* 0x0000001605047c23 */ /* 0x004fca0008000004 */
[----:B------:R-:W-:Y:S02]  /*16580*/  F2FP.SATFINITE.E5M2.F32.PACK_AB_MERGE_C R5, RZ, R4, RZ ;  /* 0x00000004ff05723e */ /* 0x000fe400048060ff */
[----:B------:R-:W-:-:S03]  /*16590*/  PRMT R4, RZ, 0x7610, R4 ;  /* 0x00007610ff047816 */ /* 0x000fc60000000004 */
[----:B------:R0:W-:Y:S01]  /*165a0*/  @!P2 STG.E.U8 desc[UR20][R26.64+0xd1], R5 ;  /* 0x0000d1051a00a986 */ /* 0x0001e2000c101114 */
[----:B------:R-:W-:Y:S05]  /*165b0*/  @P3 BRA `(.L_x_250) ;  /* 0x0000000000043947 */ /* 0x000fea0003800000 */
[----:B------:R2:W5:Y:S02]  /*165c0*/  LDG.E.U8 R4, desc[UR20][R32.64+0xd8] ;  /* 0x0000d81420047981 */ /* 0x000564000c1e1100 */
.L_x_250:
[----:B------:R-:W-:Y:S05]  /*165d0*/  BSYNC B1 ;  /* 0x0000000000017941 */ /* 0x000fea0003800000 */
.L_x_249:
[----:B0-----:R-:W3:Y:S01]  /*165e0*/  LDL.LU R5, [R1+0x204] ;  /* 0x0002040001057983 */ /* 0x001ee20000300800 */
[----:B-----5:R-:W-:Y:S01]  /*165f0*/  LOP3.LUT R4, R4, 0xff, RZ, 0xc0, !PT ;  /* 0x000000ff04047812 */ /* 0x020fe200078ec0ff */
[----:B------:R-:W-:Y:S01]  /*16600*/  BSSY B1, `(.L_x_251) ;  /* 0x000000b000017945 */ /* 0x000fe20003800000 */
[----:B------:R-:W-:Y:S02]  /*16610*/  ISETP.LT.OR P2, PT, R0, 0xda, !P0 ;  /* 0x000000da0000780c */ /* 0x000fe40004741670 */
[----:B------:R-:W-:-:S05]  /*16620*/  F2FP.F16.E5M2.UNPACK_B R4, R4 ;  /* 0x00000004ff04723e */ /* 0x000fca00020004ff */
[----:B------:R-:W-:-:S05]  /*16630*/  HADD2.F32 R4, -RZ, R4.H0_H0 ;  /* 0x20000004ff047230 */ /* 0x000fca0000004100 */
[----:B------:R-:W-:-:S04]  /*16640*/  FMUL R4, R4, UR23 ;  /* 0x0000001704047c20 */ /* 0x000fc80008400000 */
[----:B---3--:R-:W-:-:S05]  /*16650*/  FFMA R4, R5, UR22, R4 ;  /* 0x0000001605047c23 */ /* 0x008fca0008000004 */
[----:B------:R-:W-:Y:S02]  /*16660*/  F2FP.SATFINITE.E5M2.F32.PACK_AB_MERGE_C R5, RZ, R4, RZ ;  /* 0x00000004ff05723e */ /* 0x000fe400048060ff */
[----:B------:R-:W-:-:S03]  /*16670*/  PRMT R4, RZ, 0x7610, R4 ;  /* 0x00007610ff047816 */ /* 0x000fc60000000004 */
[----:B------:R0:W-:Y:S01]  /*16680*/  @!P3 STG.E.U8 desc[UR20][R24.64+0xd8], R5 ;  /* 0x0000d8051800b986 */ /* 0x0001e2000c101114 */
[----:B------:R-:W-:Y:S05]  /*16690*/  @P2 BRA `(.L_x_252) ;  /* 0x0000000000042947 */ /* 0x000fea0003800000 */
[----:B------:R3:W5:Y:S02]  /*166a0*/  LDG.E.U8 R4, desc[UR20][R32.64+0xd9] ;  /* 0x0000d91420047981 */ /* 0x000764000c1e1100 */
.L_x_252:
[----:B------:R-:W-:Y:S05]  /*166b0*/  BSYNC B1 ;  /* 0x0000000000017941 */ /* 0x000fea0003800000 */
.L_x_251:
        /* <DEDUP_REMOVED lines=13> */
.L_x_254:
[----:B------:R-:W-:Y:S05]  /*16790*/  BSYNC B1 ;  /* 0x0000000000017941 */ /* 0x000fea0003800000 */
.L_x_253:
        /* <DEDUP_REMOVED lines=13> */
.L_x_256:
[----:B------:R-:W-:Y:S05]  /*16870*/  BSYNC B1 ;  /* 0x0000000000017941 */ /* 0x000fea0003800000 */
.L_x_255:
        /* <DEDUP_REMOVED lines=13> */
.L_x_258:
[----:B------:R-:W-:Y:S05]  /*16950*/  BSYNC B1 ;  /* 0x0000000000017941 */ /* 0x000fea0003800000 */
.L_x_257:
        /* <DEDUP_REMOVED lines=13> */
.L_x_260:
[----:B------:R-:W-:Y:S05]  /*16a30*/  BSYNC B1 ;  /* 0x0000000000017941 */ /* 0x000fea0003800000 */
.L_x_259:
        /* <DEDUP_REMOVED lines=13> */
.L_x_262:
[----:B------:R-:W-:Y:S05]  /*16b10*/  BSYNC B1 ;  /* 0x0000000000017941 */ /* 0x000fea0003800000 */
.L_x_261:
        /* <DEDUP_REMOVED lines=13> */
.L_x_264:
[----:B------:R-:W-:Y:S05]  /*16bf0*/  BSYNC B1 ;  /* 0x0000000000017941 */ /* 0x000fea0003800000 */
.L_x_263:
        /* <DEDUP_REMOVED lines=13> */
.L_x_266:
[----:B------:R-:W-:Y:S05]  /*16cd0*/  BSYNC B1 ;  /* 0x0000000000017941 */ /* 0x000fea0003800000 */
.L_x_265:
        /* <DEDUP_REMOVED lines=13> */
.L_x_268:
[----:B------:R-:W-:Y:S05]  /*16db0*/  BSYNC B1 ;  /* 0x0000000000017941 */ /* 0x000fea0003800000 */
.L_x_267:
        /* <DEDUP_REMOVED lines=13> */
.L_x_270:
[----:B------:R-:W-:Y:S05]  /*16e90*/  BSYNC B1 ;  /* 0x0000000000017941 */ /* 0x000fea0003800000 */
.L_x_269:
        /* <DEDUP_REMOVED lines=13> */
.L_x_272:
[----:B------:R-:W-:Y:S05]  /*16f70*/  BSYNC B1 ;  /* 0x0000000000017941 */ /* 0x000fea0003800000 */
.L_x_271:
        /* <DEDUP_REMOVED lines=13> */
.L_x_274:
[----:B------:R-:W-:Y:S05]  /*17050*/  BSYNC B1 ;  /* 0x0000000000017941 */ /* 0x000fea0003800000 */
.L_x_273:
        /* <DEDUP_REMOVED lines=13> */
.L_x_276:
[----:B------:R-:W-:Y:S05]  /*17130*/  BSYNC B1 ;  /* 0x0000000000017941 */ /* 0x000fea0003800000 */
.L_x_275:
        /* <DEDUP_REMOVED lines=13> */
.L_x_278:
[----:B------:R-:W-:Y:S05]  /*17210*/  BSYNC B1 ;  /* 0x0000000000017941 */ /* 0x000fea0003800000 */
.L_x_277:
        /* <DEDUP_REMOVED lines=13> */
.L_x_280:
[----:B------:R-:W-:Y:S05]  /*172f0*/  BSYNC B1 ;  /* 0x0000000000017941 */ /* 0x000fea0003800000 */
.L_x_279:
        /* <DEDUP_REMOVED lines=13> */
.L_x_282:
[----:B------:R-:W-:Y:S05]  /*173d0*/  BSYNC B1 ;  /* 0x0000000000017941 */ /* 0x000fea0003800000 */
.L_x_281:
        /* <DEDUP_REMOVED lines=13> */
.L_x_284:
[----:B------:R-:W-:Y:S05]  /*174b0*/  BSYNC B1 ;  /* 0x0000000000017941 */ /* 0x000fea0003800000 */
.L_x_283:
        /* <DEDUP_REMOVED lines=13> */
.L_x_286:
[----:B------:R-:W-:Y:S05]  /*17590*/  BSYNC B1 ;  /* 0x0000000000017941 */ /* 0x000fea0003800000 */
.L_x_285:
        /* <DEDUP_REMOVED lines=13> */
.L_x_288:
[----:B------:R-:W-:Y:S05]  /*17670*/  BSYNC B1 ;  /* 0x0000000000017941 */ /* 0x000fea0003800000 */
.L_x_287:
[----:B------:R-:W2:Y:S01]  /*17680*/  LDL.LU R7, [R1+0x250] ;  /* 0x0002500001077983 */ /* 0x000ea20000300800 */
[----:B-----5:R-:W-:Y:S01]  /*17690*/  LOP3.LUT R4, R4, 0xff, RZ, 0xc0, !PT ;  /* 0x000000ff04047812 */ /* 0x020fe200078ec0ff */
[----:B------:R-:W-:Y:S01]  /*176a0*/  BSSY B1, `(.L_x_289) ;  /* 0x0000013000017945 */ /* 0x000fe20003800000 */
[----:B0-----:R-:W-:Y:S02]  /*176b0*/  IADD3 R5, P0, R35, 0x80, RZ ;  /* 0x0000008023057810 */ /* 0x001fe40007f1e0ff */
[----:B------:R-:W-:-:S03]  /*176c0*/  F2FP.F16.E5M2.UNPACK_B R4, R4 ;  /* 0x00000004ff04723e */ /* 0x000fc600020004ff */
[----:B--234-:R-:W-:Y:S01]  /*176d0*/  IMAD.X R2, RZ, RZ, R37, P0 ;  /* 0x000000ffff027224 */ /* 0x01cfe200000e0625 */
[----:B------:R-:W-:Y:S01]  /*176e0*/  ISETP.GE.AND P0, PT, R34, 0x81, PT ;  /* 0x000000812200780c */ /* 0x000fe20003f06270 */
[----:B------:R-:W-:Y:S02]  /*176f0*/  HADD2.F32 R4, -RZ, R4.H0_H0 ;  /* 0x20000004ff047230 */ /* 0x000fe40000004100 */
[----:B------:R-:W-:Y:S01]  /*17700*/  IMAD R6, R2, UR6, RZ ;  /* 0x0000000602067c24 */ /* 0x000fe2000f8e02ff */
[----:B------:R-:W-:Y:S01]  /*17710*/  ISETP.LT.OR P3, PT, R0, 0x1, !P0 ;  /* 0x000000010000780c */ /* 0x000fe20004761670 */
[----:B------:R-:W-:-:S04]  /*17720*/  IMAD.WIDE.U32 R2, R5, UR6, R38 ;  /* 0x0000000605027c25 */ /* 0x000fc8000f8e0026 */
[----:B------:R-:W-:Y:S01]  /*17730*/  FMUL R4, R4, UR23 ;  /* 0x0000001704047c20 */ /* 0x000fe20008400000 */
[----:B------:R-:W-:Y:S01]  /*17740*/  IMAD R5, R5, UR7, R6 ;  /* 0x0000000705057c24 */ /* 0x000fe2000f8e0206 */
[----:B------:R-:W-:-:S04]  /*17750*/  IADD3 R2, P2, R2, UR10, RZ ;  /* 0x0000000a02027c10 */ /* 0x000fc8000ff5e0ff */
[----:B------:R-:W-:Y:S01]  /*17760*/  IADD3.X R3, R3, UR11, R5, P2, !PT ;  /* 0x0000000b03037c10 */ /* 0x000fe200097fe405 */
[----:B------:R-:W-:-:S05]  /*17770*/  FFMA R4, R7, UR22, R4 ;  /* 0x0000001607047c23 */ /* 0x000fca0008000004 */
[----:B------:R-:W-:Y:S02]  /*17780*/  F2FP.SATFINITE.E5M2.F32.PACK_AB_MERGE_C R7, RZ, R4, RZ ;  /* 0x00000004ff07723e */ /* 0x000fe400048060ff */
[----:B------:R-:W-:-:S03]  /*17790*/  PRMT R4, RZ, 0x7610, R4 ;  /* 0x00007610ff047816 */ /* 0x000fc60000000004 */
[----:B------:R0:W-:Y:S01]  /*177a0*/  @!P1 STG.E.U8 desc[UR20][R26.64+0xf9], R7 ;  /* 0x0000f9071a009986 */ /* 0x0001e2000c101114 */
[----:B------:R-:W-:Y:S05]  /*177b0*/  @P3 BRA `(.L_x_290) ;  /* 0x0000000000043947 */ /* 0x000fea0003800000 */
[----:B------:R2:W5:Y:S02]  /*177c0*/  LDG.E.U8 R4, desc[UR20][R2.64] ;  /* 0x0000001402047981 */ /* 0x000564000c1e1100 */
.L_x_290:
[----:B------:R-:W-:Y:S05]  /*177d0*/  BSYNC B1 ;  /* 0x0000000000017941 */ /* 0x000fea0003800000 */
.L_x_289:
[----:B------:R-:W3:Y:S01]  /*177e0*/  LDL.LU R5, [R1+0x254] ;  /* 0x0002540001057983 */ /* 0x000ee20000300800 */
        /* <DEDUP_REMOVED lines=12> */
.L_x_292:
[----:B------:R-:W-:Y:S05]  /*178b0*/  BSYNC B1 ;  /* 0x0000000000017941 */ /* 0x000fea0003800000 */
.L_x_291:
[----:B---3--:R-:W3:Y:S01]  /*178c0*/  LDL.LU R5, [R1+0x258] ;  /* 0x0002580001057983 */ /* 0x008ee20000300800 */
[----:B-----5:R-:W-:Y:S01]  /*178d0*/  LOP3.LUT R4, R4, 0xff, RZ, 0xc0, !PT ;  /* 0x000000ff04047812 */ /* 0x020fe200078ec0ff */
[----:B------:R-:W-:Y:S01]  /*178e0*/  BSSY B1, `(.L_x_293) ;  /* 0x0000013000017945 */ /* 0x000fe20003800000 */
[----:B------:R-:W-:Y:S02]  /*178f0*/  IADD3 R35, P1, R35, 0x88, RZ ;  /* 0x0000008823237810 */ /* 0x000fe40007f3e0ff */
[----:B------:R-:W-:Y:S02]  /*17900*/  F2FP.F16.E5M2.UNPACK_B R4, R4 ;  /* 0x00000004ff04723e */ /* 0x000fe400020004ff */
[----:B------:R-:W-:Y:S01]  /*17910*/  PRMT R6, RZ, 0x7610, R6 ;  /* 0x00007610ff067816 */ /* 0x000fe20000000006 */
[----:B------:R-:W-:Y:S01]  /*17920*/  IMAD.X R36, RZ, RZ, R37, P1 ;  /* 0x000000ffff247224 */ /* 0x000fe200008e0625 */
[----:B------:R-:W-:Y:S01]  /*17930*/  ISETP.GE.AND P1, PT, R34, 0x89, PT ;  /* 0x000000892200780c */ /* 0x000fe20003f26270 */
[----:B------:R-:W-:-:S02]  /*17940*/  HADD2.F32 R4, -RZ, R4.H0_H0 ;  /* 0x20000004ff047230 */ /* 0x000fc40000004100 */
[----:B------:R-:W-:Y:S01]  /*17950*/  IMAD R36, R36, UR6, RZ ;  /* 0x0000000624247c24 */ /* 0x000fe2000f8e02ff */
[----:B------:R-:W-:Y:S01]  /*17960*/  ISETP.LT.OR P5, PT, R0, 0x1, !P1 ;  /* 0x000000010000780c */ /* 0x000fe20004fa1670 */
[----:B------:R-:W-:-:S04]  /*17970*/  IMAD.WIDE.U32 R38, R35, UR6, R38 ;  /* 0x0000000623267c25 */ /* 0x000fc8000f8e0026 */
[----:B------:R-:W-:Y:S01]  /*17980*/  FMUL R4, R4, UR23 ;  /* 0x0000001704047c20 */ /* 0x000fe20008400000 */
[----:B------:R-:W-:-:S03]  /*17990*/  IMAD R35, R35, UR7, R36 ;  /* 0x0000000723237c24 */ /* 0x000fc6000f8e0224 */
[----:B---3--:R-:W-:Y:S01]  /*179a0*/  FFMA R5, R5, UR22, R4 ;  /* 0x0000001605057c23 */ /* 0x008fe20008000004 */
[----:B------:R-:W-:-:S04]  /*179b0*/  IADD3 R4, P3, R38, UR10, RZ ;  /* 0x0000000a26047c10 */ /* 0x000fc8000ff7e0ff */
[----:B0-----:R-:W-:Y:S02]  /*179c0*/  F2FP.SATFINITE.E5M2.F32.PACK_AB_MERGE_C R7, RZ, R5, RZ ;  /* 0x00000005ff07723e */ /* 0x001fe400048060ff */
[----:B------:R-:W-:-:S03]  /*179d0*/  IADD3.X R5, R39, UR11, R35, P3, !PT ;  /* 0x0000000b27057c10 */ /* 0x000fc60009ffe423 */
[----:B------:R0:W-:Y:S01]  /*179e0*/  @!P2 STG.E.U8 desc[UR20][R30.64+0x1], R7 ;  /* 0x000001071e00a986 */ /* 0x0001e2000c101114 */
[----:B------:R-:W-:Y:S05]  /*179f0*/  @P5 BRA `(.L_x_294) ;  /* 0x0000000000045947 */ /* 0x000fea0003800000 */
[----:B------:R3:W5:Y:S02]  /*17a00*/  LDG.E.U8 R6, desc[UR20][R4.64] ;  /* 0x0000001404067981 */ /* 0x000764000c1e1100 */
.L_x_294:
[----:B------:R-:W-:Y:S05]  /*17a10*/  BSYNC B1 ;  /* 0x0000000000017941 */ /* 0x000fea0003800000 */
.L_x_293:
        /* <DEDUP_REMOVED lines=13> */
.L_x_296:
[----:B------:R-:W-:Y:S05]  /*17af0*/  BSYNC B1 ;  /* 0x0000000000017941 */ /* 0x000fea0003800000 */
.L_x_295:
        /* <DEDUP_REMOVED lines=13> */
.L_x_298:
[----:B------:R-:W-:Y:S05]  /*17bd0*/  BSYNC B1 ;  /* 0x0000000000017941 */ /* 0x000fea0003800000 */
.L_x_297:
        /* <DEDUP_REMOVED lines=13> */
.L_x_300:
[----:B------:R-:W-:Y:S05]  /*17cb0*/  BSYNC B1 ;  /* 0x0000000000017941 */ /* 0x000fea0003800000 */
.L_x_299:
        /* <DEDUP_REMOVED lines=13> */
.L_x_302:
[----:B------:R-:W-:Y:S05]  /*17d90*/  BSYNC B1 ;  /* 0x0000000000017941 */ /* 0x000fea0003800000 */
.L_x_301:
        /* <DEDUP_REMOVED lines=13> */
.L_x_304:
[----:B------:R-:W-:Y:S05]  /*17e70*/  BSYNC B1 ;  /* 0x0000000000017941 */ /* 0x000fea0003800000 */
.L_x_303:
        /* <DEDUP_REMOVED lines=13> */
.L_x_306:
[----:B------:R-:W-:Y:S05]  /*17f50*/  BSYNC B1 ;  /* 0x0000000000017941 */ /* 0x000fea0003800000 */
.L_x_305:
        /* <DEDUP_REMOVED lines=13> */
.L_x_308:
[----:B------:R-:W-:Y:S05]  /*18030*/  BSYNC B1 ;  /* 0x0000000000017941 */ /* 0x000fea0003800000 */
.L_x_307:
        /* <DEDUP_REMOVED lines=13> */
.L_x_310:
[----:B------:R-:W-:Y:S05]  /*18110*/  BSYNC B1 ;  /* 0x0000000000017941 */ /* 0x000fea0003800000 */
.L_x_309:
        /* <DEDUP_REMOVED lines=13> */
.L_x_312:
[----:B------:R-:W-:Y:S05]  /*181f0*/  BSYNC B1 ;  /* 0x0000000000017941 */ /* 0x000fea0003800000 */
.L_x_311:
        /* <DEDUP_REMOVED lines=13> */
.L_x_314:
[----:B------:R-:W-:Y:S05]  /*182d0*/  BSYNC B1 ;  /* 0x0000000000017941 */ /* 0x000fea0003800000 */
.L_x_313:
        /* <DEDUP_REMOVED lines=13> */
.L_x_316:
[----:B------:R-:W-:Y:S05]  /*183b0*/  BSYNC B1 ;  /* 0x0000000000017941 */ /* 0x000fea0003800000 */
.L_x_315:
        /* <DEDUP_REMOVED lines=13> */
.L_x_318:
[----:B------:R-:W-:Y:S05]  /*18490*/  BSYNC B1 ;  /* 0x0000000000017941 */ /* 0x000fea0003800000 */
.L_x_317:
        /* <DEDUP_REMOVED lines=13> */
.L_x_320:
[----:B------:R-:W-:Y:S05]  /*18570*/  BSYNC B1 ;  /* 0x0000000000017941 */ /* 0x000fea0003800000 */
.L_x_319:
        /* <DEDUP_REMOVED lines=13> */
.L_x_322:
[----:B------:R-:W-:Y:S05]  /*18650*/  BSYNC B1 ;  /* 0x0000000000017941 */ /* 0x000fea0003800000 */
.L_x_321:
        /* <DEDUP_REMOVED lines=13> */
.L_x_324:
[----:B------:R-:W-:Y:S05]  /*18730*/  BSYNC B1 ;  /* 0x0000000000017941 */ /* 0x000fea0003800000 */
.L_x_323:
        /* <DEDUP_REMOVED lines=13> */
.L_x_326:
[----:B------:R-:W-:Y:S05]  /*18810*/  BSYNC B1 ;  /* 0x0000000000017941 */ /* 0x000fea0003800000 */
.L_x_325:
        /* <DEDUP_REMOVED lines=13> */
.L_x_328:
[----:B------:R-:W-:Y:S05]  /*188f0*/  BSYNC B1 ;  /* 0x0000000000017941 */ /* 0x000fea0003800000 */
.L_x_327:
        /* <DEDUP_REMOVED lines=13> */
.L_x_330:
[----:B------:R-:W-:Y:S05]  /*189d0*/  BSYNC B1 ;  /* 0x0000000000017941 */ /* 0x000fea0003800000 */
.L_x_329:
        /* <DEDUP_REMOVED lines=13> */
.L_x_332:
[----:B------:R-:W-:Y:S05]  /*18ab0*/  BSYNC B1 ;  /* 0x0000000000017941 */ /* 0x000fea0003800000 */
.L_x_331:
        /* <DEDUP_REMOVED lines=13> */
.L_x_334:
[----:B------:R-:W-:Y:S05]  /*18b90*/  BSYNC B1 ;  /* 0x0000000000017941 */ /* 0x000fea0003800000 */
.L_x_333:
        /* <DEDUP_REMOVED lines=13> */
.L_x_336:
[----:B------:R-:W-:Y:S05]  /*18c70*/  BSYNC B1 ;  /* 0x0000000000017941 */ /* 0x000fea0003800000 */
.L_x_335:
        /* <DEDUP_REMOVED lines=13> */
.L_x_338:
[----:B------:R-:W-:Y:S05]  /*18d50*/  BSYNC B1 ;  /* 0x0000000000017941 */ /* 0x000fea0003800000 */
.L_x_337:
        /* <DEDUP_REMOVED lines=13> */
.L_x_340:
[----:B------:R-:W-:Y:S05]  /*18e30*/  BSYNC B1 ;  /* 0x0000000000017941 */ /* 0x000fea0003800000 */
.L_x_339:
        /* <DEDUP_REMOVED lines=13> */
.L_x_342:
[----:B------:R-:W-:Y:S05]  /*18f10*/  BSYNC B1 ;  /* 0x0000000000017941 */ /* 0x000fea0003800000 */
.L_x_341:
        /* <DEDUP_REMOVED lines=13> */
.L_x_344:
[----:B------:R-:W-:Y:S05]  /*18ff0*/  BSYNC B1 ;  /* 0x0000000000017941 */ /* 0x000fea0003800000 */
.L_x_343:
        /* <DEDUP_REMOVED lines=13> */
.L_x_346:
[----:B------:R-:W-:Y:S05]  /*190d0*/  BSYNC B1 ;  /* 0x0000000000017941 */ /* 0x000fea0003800000 */
.L_x_345:
        /* <DEDUP_REMOVED lines=13> */
.L_x_348:
[----:B------:R-:W-:Y:S05]  /*191b0*/  BSYNC B1 ;  /* 0x0000000000017941 */ /* 0x000fea0003800000 */
.L_x_347:
        /* <DEDUP_REMOVED lines=13> */
.L_x_350:
[----:B------:R-:W-:Y:S05]  /*19290*/  BSYNC B1 ;  /* 0x0000000000017941 */ /* 0x000fea0003800000 */
.L_x_349:
        /* <DEDUP_REMOVED lines=13> */
.L_x_352:
[----:B------:R-:W-:Y:S05]  /*19370*/  BSYNC B1 ;  /* 0x0000000000017941 */ /* 0x000fea0003800000 */
.L_x_351:
        /* <DEDUP_REMOVED lines=13> */
.L_x_354:
[----:B------:R-:W-:Y:S05]  /*19450*/  BSYNC B1 ;  /* 0x0000000000017941 */ /* 0x000fea0003800000 */
.L_x_353:
        /* <DEDUP_REMOVED lines=13> */
.L_x_356:
[----:B------:R-:W-:Y:S05]  /*19530*/  BSYNC B1 ;  /* 0x0000000000017941 */ /* 0x000fea0003800000 */
.L_x_355:
        /* <DEDUP_REMOVED lines=13> */
.L_x_358:
[----:B------:R-:W-:Y:S05]  /*19610*/  BSYNC B1 ;  /* 0x0000000000017941 */ /* 0x000fea0003800000 */
.L_x_357:
        /* <DEDUP_REMOVED lines=13> */
.L_x_360:
[----:B------:R-:W-:Y:S05]  /*196f0*/  BSYNC B1 ;  /* 0x0000000000017941 */ /* 0x000fea0003800000 */
.L_x_359:
        /* <DEDUP_REMOVED lines=13> */
.L_x_362:
[----:B------:R-:W-:Y:S05]  /*197d0*/  BSYNC B1 ;  /* 0x0000000000017941 */ /* 0x000fea0003800000 */
.L_x_361:
        /* <DEDUP_REMOVED lines=13> */
.L_x_364:
[----:B------:R-:W-:Y:S05]  /*198b0*/  BSYNC B1 ;  /* 0x0000000000017941 */ /* 0x000fea0003800000 */
.L_x_363:
        /* <DEDUP_REMOVED lines=13> */
.L_x_366:
[----:B------:R-:W-:Y:S05]  /*19990*/  BSYNC B1 ;  /* 0x0000000000017941 */ /* 0x000fea0003800000 */
.L_x_365:
        /* <DEDUP_REMOVED lines=13> */
.L_x_368:
[----:B------:R-:W-:Y:S05]  /*19a70*/  BSYNC B1 ;  /* 0x0000000000017941 */ /* 0x000fea0003800000 */
.L_x_367:
        /* <DEDUP_REMOVED lines=13> */
.L_x_370:
[----:B------:R-:W-:Y:S05]  /*19b50*/  BSYNC B1 ;  /* 0x0000000000017941 */ /* 0x000fea0003800000 */
.L_x_369:
        /* <DEDUP_REMOVED lines=13> */
.L_x_372:
[----:B------:R-:W-:Y:S05]  /*19c30*/  BSYNC B1 ;  /* 0x0000000000017941 */ /* 0x000fea0003800000 */
.L_x_371:
        /* <DEDUP_REMOVED lines=13> */
.L_x_374:
[----:B------:R-:W-:Y:S05]  /*19d10*/  BSYNC B1 ;  /* 0x0000000000017941 */ /* 0x000fea0003800000 */
.L_x_373:
        /* <DEDUP_REMOVED lines=13> */
.L_x_376:
[----:B------:R-:W-:Y:S05]  /*19df0*/  BSYNC B1 ;  /* 0x0000000000017941 */ /* 0x000fea0003800000 */
.L_x_375:
        /* <DEDUP_REMOVED lines=13> */
.L_x_378:
[----:B------:R-:W-:Y:S05]  /*19ed0*/  BSYNC B1 ;  /* 0x0000000000017941 */ /* 0x000fea0003800000 */
.L_x_377:
        /* <DEDUP_REMOVED lines=13> */
.L_x_380:
[----:B------:R-:W-:Y:S05]  /*19fb0*/  BSYNC B1 ;  /* 0x0000000000017941 */ /* 0x000fea0003800000 */
.L_x_379:
        /* <DEDUP_REMOVED lines=13> */
.L_x_382:
[----:B------:R-:W-:Y:S05]  /*1a090*/  BSYNC B1 ;  /* 0x0000000000017941 */ /* 0x000fea0003800000 */
.L_x_381:
        /* <DEDUP_REMOVED lines=13> */
.L_x_384:
[----:B------:R-:W-:Y:S05]  /*1a170*/  BSYNC B1 ;  /* 0x0000000000017941 */ /* 0x000fea0003800000 */
.L_x_383:
        /* <DEDUP_REMOVED lines=13> */
.L_x_386:
[----:B------:R-:W-:Y:S05]  /*1a250*/  BSYNC B1 ;  /* 0x0000000000017941 */ /* 0x000fea0003800000 */
.L_x_385:
        /* <DEDUP_REMOVED lines=13> */
.L_x_388:
[----:B------:R-:W-:Y:S05]  /*1a330*/  BSYNC B1 ;  /* 0x0000000000017941 */ /* 0x000fea0003800000 */
.L_x_387:
        /* <DEDUP_REMOVED lines=13> */
.L_x_390:
[----:B------:R-:W-:Y:S05]  /*1a410*/  BSYNC B1 ;  /* 0x0000000000017941 */ /* 0x000fea0003800000 */
.L_x_389:
        /* <DEDUP_REMOVED lines=13> */
.L_x_392:
[----:B------:R-:W-:Y:S05]  /*1a4f0*/  BSYNC B1 ;  /* 0x0000000000017941 */ /* 0x000fea0003800000 */
.L_x_391:
        /* <DEDUP_REMOVED lines=13> */
.L_x_394:
[----:B------:R-:W-:Y:S05]  /*1a5d0*/  BSYNC B1 ;  /* 0x0000000000017941 */ /* 0x000fea0003800000 */
.L_x_393:
        /* <DEDUP_REMOVED lines=13> */
.L_x_396:
[----:B------:R-:W-:Y:S05]  /*1a6b0*/  BSYNC B1 ;  /* 0x0000000000017941 */ /* 0x000fea0003800000 */
.L_x_395:
        /* <DEDUP_REMOVED lines=13> */
.L_x_398:
[----:B------:R-:W-:Y:S05]  /*1a790*/  BSYNC B1 ;  /* 0x0000000000017941 */ /* 0x000fea0003800000 */
.L_x_397:
        /* <DEDUP_REMOVED lines=13> */
.L_x_400:
[----:B------:R-:W-:Y:S05]  /*1a870*/  BSYNC B1 ;  /* 0x0000000000017941 */ /* 0x000fea0003800000 */
.L_x_399:
        /* <DEDUP_REMOVED lines=13> */
.L_x_402:
[----:B------:R-:W-:Y:S05]  /*1a950*/  BSYNC B1 ;  /* 0x0000000000017941 */ /* 0x000fea0003800000 */
.L_x_401:
        /* <DEDUP_REMOVED lines=13> */
.L_x_404:
[----:B------:R-:W-:Y:S05]  /*1aa30*/  BSYNC B1 ;  /* 0x0000000000017941 */ /* 0x000fea0003800000 */
.L_x_403:
        /* <DEDUP_REMOVED lines=13> */
.L_x_406:
[----:B------:R-:W-:Y:S05]  /*1ab10*/  BSYNC B1 ;  /* 0x0000000000017941 */ /* 0x000fea0003800000 */
.L_x_405:
        /* <DEDUP_REMOVED lines=13> */
.L_x_408:
[----:B------:R-:W-:Y:S05]  /*1abf0*/  BSYNC B1 ;  /* 0x0000000000017941 */ /* 0x000fea0003800000 */
.L_x_407:
        /* <DEDUP_REMOVED lines=13> */
.L_x_410:
[----:B------:R-:W-:Y:S05]  /*1acd0*/  BSYNC B1 ;  /* 0x0000000000017941 */ /* 0x000fea0003800000 */
.L_x_409:
        /* <DEDUP_REMOVED lines=13> */
.L_x_412:
[----:B------:R-:W-:Y:S05]  /*1adb0*/  BSYNC B1 ;  /* 0x0000000000017941 */ /* 0x000fea0003800000 */
.L_x_411:
        /* <DEDUP_REMOVED lines=13> */
.L_x_414:
[----:B------:R-:W-:Y:S05]  /*1ae90*/  BSYNC B1 ;  /* 0x0000000000017941 */ /* 0x000fea0003800000 */
.L_x_413:
        /* <DEDUP_REMOVED lines=13> */
.L_x_416:
[----:B------:R-:W-:Y:S05]  /*1af70*/  BSYNC B1 ;  /* 0x0000000000017941 */ /* 0x000fea0003800000 */
.L_x_415:
        /* <DEDUP_REMOVED lines=13> */
.L_x_418:
[----:B------:R-:W-:Y:S05]  /*1b050*/  BSYNC B1 ;  /* 0x0000000000017941 */ /* 0x000fea0003800000 */
.L_x_417:
        /* <DEDUP_REMOVED lines=13> */
.L_x_420:
[----:B------:R-:W-:Y:S05]  /*1b130*/  BSYNC B1 ;  /* 0x0000000000017941 */ /* 0x000fea0003800000 */
.L_x_419:
        /* <DEDUP_REMOVED lines=13> */
.L_x_422:
[----:B------:R-:W-:Y:S05]  /*1b210*/  BSYNC B1 ;  /* 0x0000000000017941 */ /* 0x000fea0003800000 */
.L_x_421:
        /* <DEDUP_REMOVED lines=13> */
.L_x_424:
[----:B------:R-:W-:Y:S05]  /*1b2f0*/  BSYNC B1 ;  /* 0x0000000000017941 */ /* 0x000fea0003800000 */
.L_x_423:
        /* <DEDUP_REMOVED lines=13> */
.L_x_426:
[----:B------:R-:W-:Y:S05]  /*1b3d0*/  BSYNC B1 ;  /* 0x0000000000017941 */ /* 0x000fea0003800000 */
.L_x_425:
        /* <DEDUP_REMOVED lines=13> */
.L_x_428:
[----:B------:R-:W-:Y:S05]  /*1b4b0*/  BSYNC B1 ;  /* 0x0000000000017941 */ /* 0x000fea0003800000 */
.L_x_427:
        /* <DEDUP_REMOVED lines=13> */
.L_x_430:
[----:B------:R-:W-:Y:S05]  /*1b590*/  BSYNC B1 ;  /* 0x0000000000017941 */ /* 0x000fea0003800000 */
.L_x_429:
        /* <DEDUP_REMOVED lines=13> */
.L_x_432:
[----:B------:R-:W-:Y:S05]  /*1b670*/  BSYNC B1 ;  /* 0x0000000000017941 */ /* 0x000fea0003800000 */
.L_x_431:
        /* <DEDUP_REMOVED lines=13> */
.L_x_434:
[----:B------:R-:W-:Y:S05]  /*1b750*/  BSYNC B1 ;  /* 0x0000000000017941 */ /* 0x000fea0003800000 */
.L_x_433:
        /* <DEDUP_REMOVED lines=13> */
.L_x_436:
[----:B------:R-:W-:Y:S05]  /*1b830*/  BSYNC B1 ;  /* 0x0000000000017941 */ /* 0x000fea0003800000 */
.L_x_435:
        /* <DEDUP_REMOVED lines=13> */
.L_x_438:
[----:B------:R-:W-:Y:S05]  /*1b910*/  BSYNC B1 ;  /* 0x0000000000017941 */ /* 0x000fea0003800000 */
.L_x_437:
        /* <DEDUP_REMOVED lines=13> */
.L_x_440:
[----:B------:R-:W-:Y:S05]  /*1b9f0*/  BSYNC B1 ;  /* 0x0000000000017941 */ /* 0x000fea0003800000 */
.L_x_439:
        /* <DEDUP_REMOVED lines=13> */
.L_x_442:
[----:B------:R-:W-:Y:S05]  /*1bad0*/  BSYNC B1 ;  /* 0x0000000000017941 */ /* 0x000fea0003800000 */
.L_x_441:
        /* <DEDUP_REMOVED lines=13> */
.L_x_444:
[----:B------:R-:W-:Y:S05]  /*1bbb0*/  BSYNC B1 ;  /* 0x0000000000017941 */ /* 0x000fea0003800000 */
.L_x_443:
        /* <DEDUP_REMOVED lines=13> */
.L_x_446:
[----:B------:R-:W-:Y:S05]  /*1bc90*/  BSYNC B1 ;  /* 0x0000000000017941 */ /* 0x000fea0003800000 */
.L_x_445:
        /* <DEDUP_REMOVED lines=13> */
.L_x_448:
[----:B------:R-:W-:Y:S05]  /*1bd70*/  BSYNC B1 ;  /* 0x0000000000017941 */ /* 0x000fea0003800000 */
.L_x_447:
        /* <DEDUP_REMOVED lines=13> */
.L_x_450:
[----:B------:R-:W-:Y:S05]  /*1be50*/  BSYNC B1 ;  /* 0x0000000000017941 */ /* 0x000fea0003800000 */
.L_x_449:
        /* <DEDUP_REMOVED lines=13> */
.L_x_452:
[----:B------:R-:W-:Y:S05]  /*1bf30*/  BSYNC B1 ;  /* 0x0000000000017941 */ /* 0x000fea0003800000 */
.L_x_451:
        /* <DEDUP_REMOVED lines=13> */
.L_x_454:
[----:B------:R-:W-:Y:S05]  /*1c010*/  BSYNC B1 ;  /* 0x0000000000017941 */ /* 0x000fea0003800000 */
.L_x_453:
        /* <DEDUP_REMOVED lines=13> */
.L_x_456:
[----:B------:R-:W-:Y:S05]  /*1c0f0*/  BSYNC B1 ;  /* 0x0000000000017941 */ /* 0x000fea0003800000 */
.L_x_455:
        /* <DEDUP_REMOVED lines=13> */
.L_x_458:
[----:B------:R-:W-:Y:S05]  /*1c1d0*/  BSYNC B1 ;  /* 0x0000000000017941 */ /* 0x000fea0003800000 */
.L_x_457:
        /* <DEDUP_REMOVED lines=13> */
.L_x_460:
[----:B------:R-:W-:Y:S05]  /*1c2b0*/  BSYNC B1 ;  /* 0x0000000000017941 */ /* 0x000fea0003800000 */
.L_x_459:
        /* <DEDUP_REMOVED lines=13> */
.L_x_462:
[----:B------:R-:W-:Y:S05]  /*1c390*/  BSYNC B1 ;  /* 0x0000000000017941 */ /* 0x000fea0003800000 */
.L_x_461:
        /* <DEDUP_REMOVED lines=13> */
.L_x_464:
[----:B------:R-:W-:Y:S05]  /*1c470*/  BSYNC B1 ;  /* 0x0000000000017941 */ /* 0x000fea0003800000 */
.L_x_463:
        /* <DEDUP_REMOVED lines=13> */
.L_x_466:
[----:B------:R-:W-:Y:S05]  /*1c550*/  BSYNC B1 ;  /* 0x0000000000017941 */ /* 0x000fea0003800000 */
.L_x_465:
        /* <DEDUP_REMOVED lines=13> */
.L_x_468:
[----:B------:R-:W-:Y:S05]  /*1c630*/  BSYNC B1 ;  /* 0x0000000000017941 */ /* 0x000fea0003800000 */
.L_x_467:
        /* <DEDUP_REMOVED lines=13> */
.L_x_470:
[----:B------:R-:W-:Y:S05]  /*1c710*/  BSYNC B1 ;  /* 0x0000000000017941 */ /* 0x000fea0003800000 */
.L_x_469:
        /* <DEDUP_REMOVED lines=13> */
.L_x_472:
[----:B------:R-:W-:Y:S05]  /*1c7f0*/  BSYNC B1 ;  /* 0x0000000000017941 */ /* 0x000fea0003800000 */
.L_x_471:
        /* <DEDUP_REMOVED lines=13> */
.L_x_474:
[----:B------:R-:W-:Y:S05]  /*1c8d0*/  BSYNC B1 ;  /* 0x0000000000017941 */ /* 0x000fea0003800000 */
.L_x_473:
        /* <DEDUP_REMOVED lines=13> */
.L_x_476:
[----:B------:R-:W-:Y:S05]  /*1c9b0*/  BSYNC B1 ;  /* 0x0000000000017941 */ /* 0x000fea0003800000 */
.L_x_475:
        /* <DEDUP_REMOVED lines=13> */
.L_x_478:
[----:B------:R-:W-:Y:S05]  /*1ca90*/  BSYNC B1 ;  /* 0x0000000000017941 */ /* 0x000fea0003800000 */
.L_x_477:
        /* <DEDUP_REMOVED lines=13> */
.L_x_480:
[----:B------:R-:W-:Y:S05]  /*1cb70*/  BSYNC B1 ;  /* 0x0000000000017941 */ /* 0x000fea0003800000 */
.L_x_479:
        /* <DEDUP_REMOVED lines=13> */
.L_x_482:
[----:B------:R-:W-:Y:S05]  /*1cc50*/  BSYNC B1 ;  /* 0x0000000000017941 */ /* 0x000fea0003800000 */
.L_x_481:
        /* <DEDUP_REMOVED lines=13> */
.L_x_484:
[----:B------:R-:W-:Y:S05]  /*1cd30*/  BSYNC B1 ;  /* 0x0000000000017941 */ /* 0x000fea0003800000 */
.L_x_483:
        /* <DEDUP_REMOVED lines=13> */
.L_x_486:
[----:B------:R-:W-:Y:S05]  /*1ce10*/  BSYNC B1 ;  /* 0x0000000000017941 */ /* 0x000fea0003800000 */
.L_x_485:
        /* <DEDUP_REMOVED lines=13> */
.L_x_488:
[----:B------:R-:W-:Y:S05]  /*1cef0*/  BSYNC B1 ;  /* 0x0000000000017941 */ /* 0x000fea0003800000 */
.L_x_487:
        /* <DEDUP_REMOVED lines=13> */
.L_x_490:
[----:B------:R-:W-:Y:S05]  /*1cfd0*/  BSYNC B1 ;  /* 0x0000000000017941 */ /* 0x000fea0003800000 */
.L_x_489:
        /* <DEDUP_REMOVED lines=13> */
.L_x_492:
[----:B------:R-:W-:Y:S05]  /*1d0b0*/  BSYNC B1 ;  /* 0x0000000000017941 */ /* 0x000fea0003800000 */
.L_x_491:
        /* <DEDUP_REMOVED lines=13> */
.L_x_494:
[----:B------:R-:W-:Y:S05]  /*1d190*/  BSYNC B1 ;  /* 0x0000000000017941 */ /* 0x000fea0003800000 */
.L_x_493:
        /* <DEDUP_REMOVED lines=13> */
.L_x_496:
[----:B------:R-:W-:Y:S05]  /*1d270*/  BSYNC B1 ;  /* 0x0000000000017941 */ /* 0x000fea0003800000 */
.L_x_495:
        /* <DEDUP_REMOVED lines=13> */
.L_x_498:
[----:B------:R-:W-:Y:S05]  /*1d350*/  BSYNC B1 ;  /* 0x0000000000017941 */ /* 0x000fea0003800000 */
.L_x_497:
        /* <DEDUP_REMOVED lines=13> */
.L_x_500:
[----:B------:R-:W-:Y:S05]  /*1d430*/  BSYNC B1 ;  /* 0x0000000000017941 */ /* 0x000fea0003800000 */
.L_x_499:
        /* <DEDUP_REMOVED lines=13> */
.L_x_502:
[----:B------:R-:W-:Y:S05]  /*1d510*/  BSYNC B1 ;  /* 0x0000000000017941 */ /* 0x000fea0003800000 */
.L_x_501:
        /* <DEDUP_REMOVED lines=13> */
.L_x_504:
[----:B------:R-:W-:Y:S05]  /*1d5f0*/  BSYNC B1 ;  /* 0x0000000000017941 */ /* 0x000fea0003800000 */
.L_x_503:
        /* <DEDUP_REMOVED lines=13> */
.L_x_506:
[----:B------:R-:W-:Y:S05]  /*1d6d0*/  BSYNC B1 ;  /* 0x0000000000017941 */ /* 0x000fea0003800000 */
.L_x_505:
        /* <DEDUP_REMOVED lines=13> */
.L_x_508:
[----:B------:R-:W-:Y:S05]  /*1d7b0*/  BSYNC B1 ;  /* 0x0000000000017941 */ /* 0x000fea0003800000 */
.L_x_507:
        /* <DEDUP_REMOVED lines=13> */
.L_x_510:
[----:B------:R-:W-:Y:S05]  /*1d890*/  BSYNC B1 ;  /* 0x0000000000017941 */ /* 0x000fea0003800000 */
.L_x_509:
        /* <DEDUP_REMOVED lines=13> */
.L_x_512:
[----:B------:R-:W-:Y:S05]  /*1d970*/  BSYNC B1 ;  /* 0x0000000000017941 */ /* 0x000fea0003800000 */
.L_x_511:
        /* <DEDUP_REMOVED lines=13> */
.L_x_514:
[----:B------:R-:W-:Y:S05]  /*1da50*/  BSYNC B1 ;  /* 0x0000000000017941 */ /* 0x000fea0003800000 */
.L_x_513:
        /* <DEDUP_REMOVED lines=13> */
.L_x_516:
[----:B------:R-:W-:Y:S05]  /*1db30*/  BSYNC B1 ;  /* 0x0000000000017941 */ /* 0x000fea0003800000 */
.L_x_515:
        /* <DEDUP_REMOVED lines=13> */
.L_x_518:
[----:B------:R-:W-:Y:S05]  /*1dc10*/  BSYNC B1 ;  /* 0x0000000000017941 */ /* 0x000fea0003800000 */
.L_x_517:
        /* <DEDUP_REMOVED lines=13> */
.L_x_520:
[----:B------:R-:W-:Y:S05]  /*1dcf0*/  BSYNC B1 ;  /* 0x0000000000017941 */ /* 0x000fea0003800000 */
.L_x_519:
        /* <DEDUP_REMOVED lines=13> */
.L_x_522:
[----:B------:R-:W-:Y:S05]  /*1ddd0*/  BSYNC B1 ;  /* 0x0000000000017941 */ /* 0x000fea0003800000 */
.L_x_521:
        /* <DEDUP_REMOVED lines=13> */
.L_x_524:
[----:B------:R-:W-:Y:S05]  /*1deb0*/  BSYNC B1 ;  /* 0x0000000000017941 */ /* 0x000fea0003800000 */
.L_x_523:
        /* <DEDUP_REMOVED lines=13> */
.L_x_526:
[----:B------:R-:W-:Y:S05]  /*1df90*/  BSYNC B1 ;  /* 0x0000000000017941 */ /* 0x000fea0003800000 */
.L_x_525:
        /* <DEDUP_REMOVED lines=13> */
.L_x_528:
[----:B------:R-:W-:Y:S05]  /*1e070*/  BSYNC B1 ;  /* 0x0000000000017941 */ /* 0x000fea0003800000 */
.L_x_527:
        /* <DEDUP_REMOVED lines=13> */
.L_x_530:
[----:B------:R-:W-:Y:S05]  /*1e150*/  BSYNC B1 ;  /* 0x0000000000017941 */ /* 0x000fea0003800000 */
.L_x_529:
        /* <DEDUP_REMOVED lines=13> */
.L_x_532:
[----:B------:R-:W-:Y:S05]  /*1e230*/  BSYNC B1 ;  /* 0x0000000000017941 */ /* 0x000fea0003800000 */
.L_x_531:
        /* <DEDUP_REMOVED lines=13> */
.L_x_534:
[----:B------:R-:W-:Y:S05]  /*1e310*/  BSYNC B1 ;  /* 0x0000000000017941 */ /* 0x000fea0003800000 */
.L_x_533:
        /* <DEDUP_REMOVED lines=13> */
.L_x_536:
[----:B------:R-:W-:Y:S05]  /*1e3f0*/  BSYNC B1 ;  /* 0x0000000000017941 */ /* 0x000fea0003800000 */
.L_x_535:
        /* <DEDUP_REMOVED lines=13> */
.L_x_538:
[----:B------:R-:W-:Y:S05]  /*1e4d0*/  BSYNC B1 ;  /* 0x0000000000017941 */ /* 0x000fea0003800000 */
.L_x_537:
        /* <DEDUP_REMOVED lines=13> */
.L_x_540:
[----:B------:R-:W-:Y:S05]  /*1e5b0*/  BSYNC B1 ;  /* 0x0000000000017941 */ /* 0x000fea0003800000 */
.L_x_539:
[----:B--234-:R-:W2:Y:S01]  /*1e5c0*/  LDL.LU R3, [R1+0x448] ;  /* 0x0004480001037983 */ /* 0x01cea20000300800 */
[----:B-----5:R-:W-:Y:S01]  /*1e5d0*/  LOP3.LUT R6, R6, 0xff, RZ, 0xc0, !PT ;  /* 0x000000ff06067812 */ /* 0x020fe200078ec0ff */
[----:B------:R-:W-:Y:S01]  /*1e5e0*/  BSSY B1, `(.L_x_541) ;  /* 0x000000b000017945 */ /* 0x000fe20003800000 */
[----:B------:R-:W-:Y:S02]  /*1e5f0*/  ISETP.LT.OR P2, PT, R0, 0xf9, !P1 ;  /* 0x000000f90000780c */ /* 0x000fe40004f41670 */
[----:B------:R-:W-:Y:S02]  /*1e600*/  F2FP.F16.E5M2.UNPACK_B R6, R6 ;  /* 0x00000006ff06723e */ /* 0x000fe400020004ff */
[----:B------:R-:W-:-:S03]  /*1e610*/  PRMT R2, RZ, 0x7610, R2 ;  /* 0x00007610ff027816 */ /* 0x000fc60000000002 */
[----:B------:R-:W-:-:S05]  /*1e620*/  HADD2.F32 R6, -RZ, R6.H0_H0 ;  /* 0x20000006ff067230 */ /* 0x000fca0000004100 */
[----:B------:R-:W-:-:S04]  /*1e630*/  FMUL R6, R6, UR23 ;  /* 0x0000001706067c20 */ /* 0x000fc80008400000 */
[----:B--2---:R-:W-:-:S05]  /*1e640*/  FFMA R6, R3, UR22, R6 ;  /* 0x0000001603067c23 */ /* 0x004fca0008000006 */
[----:B------:R-:W-:-:S05]  /*1e650*/  F2FP.SATFINITE.E5M2.F32.PACK_AB_MERGE_C R3, RZ, R6, RZ ;  /* 0x00000006ff03723e */ /* 0x000fca00048060ff */
[----:B------:R2:W-:Y:S01]  /*1e660*/  @!P0 STG.E.U8 desc[UR20][R30.64+0xf9], R3 ;  /* 0x0000f9031e008986 */ /* 0x0005e2000c101114 */
[----:B------:R-:W-:Y:S05]  /*1e670*/  @P2 BRA `(.L_x_542) ;  /* 0x0000000000042947 */ /* 0x000fea0003800000 */
[----:B------:R3:W5:Y:S02]  /*1e680*/  LDG.E.U8 R2, desc[UR20][R4.64+0xf8] ;  /* 0x0000f81404027981 */ /* 0x000764000c1e1100 */
.L_x_542:
[----:B------:R-:W-:Y:S05]  /*1e690*/  BSYNC B1 ;  /* 0x0000000000017941 */ /* 0x000fea0003800000 */
.L_x_541:
[----:B--2---:R-:W2:Y:S01]  /*1e6a0*/  LDL.LU R3, [R1+0x44c] ;  /* 0x00044c0001037983 */ /* 0x004ea20000300800 */
        /* <DEDUP_REMOVED lines=12> */
.L_x_544:
[----:B------:R-:W-:Y:S05]  /*1e770*/  BSYNC B1 ;  /* 0x0000000000017941 */ /* 0x000fea0003800000 */
.L_x_543:
[----:B------:R-:W-:Y:S05]  /*1e780*/  @P1 BRA `(.L_x_545) ;  /* 0x0000004800881947 */ /* 0x000fea0003800000 */
[----:B------:R-:W2:Y:S01]  /*1e790*/  LDL.LU R2, [R1+0x450] ;  /* 0x0004500001027983 */ /* 0x000ea20000300800 */
[----:B-----5:R-:W-:-:S04]  /*1e7a0*/  LOP3.LUT R0, R0, 0xff, RZ, 0xc0, !PT ;  /* 0x000000ff00007812 */ /* 0x020fc800078ec0ff */
[----:B------:R-:W-:-:S05]  /*1e7b0*/  F2FP.F16.E5M2.UNPACK_B R0, R0 ;  /* 0x00000000ff00723e */ /* 0x000fca00020004ff */
[----:B------:R-:W-:-:S05]  /*1e7c0*/  HADD2.F32 R0, -RZ, R0.H0_H0 ;  /* 0x20000000ff007230 */ /* 0x000fca0000004100 */
[----:B------:R-:W-:-:S04]  /*1e7d0*/  FMUL R0, R0, UR23 ;  /* 0x0000001700007c20 */ /* 0x000fc80008400000 */
[----:B--2---:R-:W-:-:S05]  /*1e7e0*/  FFMA R0, R2, UR22, R0 ;  /* 0x0000001602007c23 */ /* 0x004fca0008000000 */
[----:B------:R-:W-:-:S05]  /*1e7f0*/  F2FP.SATFINITE.E5M2.F32.PACK_AB_MERGE_C R3, RZ, R0, RZ ;  /* 0x00000000ff03723e */ /* 0x000fca00048060ff */
[----:B------:R2:W-:Y:S01]  /*1e800*/  STG.E.U8 desc[UR20][R28.64+0xf9], R3 ;  /* 0x0000f9031c007986 */ /* 0x0005e2000c101114 */
[----:B------:R-:W-:Y:S05]  /*1e810*/  BRA `(.L_x_545) ;  /* 0x0000004800647947 */ /* 0x000fea0003800000 */
.L_x_32:
[----:B------:R-:W-:Y:S01]  /*1e820*/  ISETP.GE.AND P3, PT, R34, 0x1, PT ;  /* 0x000000012200780c */ /* 0x000fe20003f66270 */
[----:B------:R-:W-:Y:S01]  /*1e830*/  FMUL R3, R3, UR22 ;  /* 0x0000001603037c20 */ /* 0x000fe20008400000 */
[----:B------:R-:W3:Y:S02]  /*1e840*/  LDL.LU R2, [R1+0x200] ;  /* 0x0002000001027983 */ /* 0x000ee40000300800 */
[----:B------:R-:W-:Y:S02]  /*1e850*/  ISETP.LT.OR P0, PT, R0, 0x1, !P3 ;  /* 0x000000010000780c */ /* 0x000fe40005f01670 */
[----:B------:R-:W-:Y:S01]  /*1e860*/  F2FP.SATFINITE.E5M2.F32.PACK_AB_MERGE_C R3, RZ, R3, RZ ;  /* 0x00000003ff03723e */ /* 0x000fe200048060ff */
[----:B------:R-:W-:Y:S01]  /*1e870*/  FMUL R4, R4, UR22 ;  /* 0x0000001604047c20 */ /* 0x000fe20008400000 */
[----:B------:R-:W-:Y:S01]  /*1e880*/  ISETP.GE.AND P2, PT, R34, 0x9, PT ;  /* 0x000000092200780c */ /* 0x000fe20003f46270 */
[----:B------:R-:W-:Y:S01]  /*1e890*/  FMUL R5, R5, UR22 ;  /* 0x0000001605057c20 */ /* 0x000fe20008400000 */
[----:B------:R-:W-:Y:S01]  /*1e8a0*/  ISETP.LT.OR P1, PT, R0, 0x9, !P3 ;  /* 0x000000090000780c */ /* 0x000fe20005f21670 */
[----:B------:R-:W-:Y:S01]  /*1e8b0*/  FMUL R6, R6, UR22 ;  /* 0x0000001606067c20 */ /* 0x000fe20008400000 */
[----:B------:R-:W-:Y:S01]  /*1e8c0*/  FMUL R7, R7, UR22 ;  /* 0x0000001607077c20 */ /* 0x000fe20008400000 */
[----:B------:R-:W-:Y:S01]  /*1e8d0*/  FMUL R8, R8, UR22 ;  /* 0x0000001608087c20 */ /* 0x000fe20008400000 */
[----:B------:R-:W-:Y:S01]  /*1e8e0*/  FMUL R9, R9, UR22 ;  /* 0x0000001609097c20 */ /* 0x000fe20008400000 */
[----:B------:R-:W-:Y:S01]  /*1e8f0*/  FMUL R10, R10, UR22 ;  /* 0x000000160a0a7c20 */ /* 0x000fe20008400000 */
[----:B------:R-:W-:Y:S01]  /*1e900*/  FMUL R11, R11, UR22 ;  /* 0x000000160b0b7c20 */ /* 0x000fe20008400000 */
[----:B------:R0:W-:Y:S01]  /*1e910*/  @!P0 STG.E.U8 desc[UR20][R24.64], R3 ;  /* 0x0000000318008986 */ /* 0x0001e2000c101114 */
[----:B------:R-:W-:-:S02]  /*1e920*/  ISETP.LT.OR P0, PT, R0, 0x2, !P3 ;  /* 0x000000020000780c */ /* 0x000fc40005f01670 */
[----:B------:R-:W-:Y:S01]  /*1e930*/  F2FP.SATFINITE.E5M2.F32.PACK_AB_MERGE_C R4, RZ, R4, RZ ;  /* 0x00000004ff04723e */ /* 0x000fe200048060ff */
[----:B------:R-:W-:Y:S01]  /*1e940*/  FMUL R12, R12, UR22 ;  /* 0x000000160c0c7c20 */ /* 0x000fe20008400000 */
[----:B------:R-:W-:Y:S01]  /*1e950*/  F2FP.SATFINITE.E5M2.F32.PACK_AB_MERGE_C R5, RZ, R5, RZ ;  /* 0x00000005ff05723e */ /* 0x000fe200048060ff */
[----:B------:R-:W-:Y:S01]  /*1e960*/  FMUL R13, R13, UR22 ;  /* 0x000000160d0d7c20 */ /* 0x000fe20008400000 */
[----:B------:R-:W-:Y:S01]  /*1e970*/  FMUL R14, R14, UR22 ;  /* 0x000000160e0e7c20 */ /* 0x000fe20008400000 */
[----:B------:R-:W-:Y:S01]  /*1e980*/  FMUL R15, R15, UR22 ;  /* 0x000000160f0f7c20 */ /* 0x000fe20008400000 */
[----:B------:R-:W-:Y:S01]  /*1e990*/  FMUL R16, R16, UR22 ;  /* 0x0000001610107c20 */ /* 0x000fe20008400000 */
[----:B------:R-:W-:Y:S01]  /*1e9a0*/  FMUL R17, R17, UR22 ;  /* 0x0000001611117c20 */ /* 0x000fe20008400000 */
[----:B------:R-:W-:Y:S01]  /*1e9b0*/  FMUL R18, R18, UR22 ;  /* 0x0000001612127c20 */ /* 0x000fe20008400000 */
[----:B------:R-:W-:Y:S01]  /*1e9c0*/  FMUL R19, R19, UR22 ;  /* 0x0000001613137c20 */ /* 0x000fe20008400000 */
[----:B------:R-:W-:Y:S01]  /*1e9d0*/  FMUL R20, R20, UR22 ;  /* 0x0000001614147c20 */ /* 0x000fe20008400000 */
[----:B------:R-:W-:Y:S01]  /*1e9e0*/  @!P0 STG.E.U8 desc[UR20][R24.64+0x1], R4 ;  /* 0x0000010418008986 */ /* 0x000fe2000c101114 */
[----:B------:R-:W-:-:S02]  /*1e9f0*/  ISETP.LT.OR P0, PT, R0, 0x1, !P2 ;  /* 0x000000010000780c */ /* 0x000fc40005701670 */
[----:B------:R-:W-:Y:S01]  /*1ea00*/  F2FP.SATFINITE.E5M2.F32.PACK_AB_MERGE_C R6, RZ, R6, RZ ;  /* 0x00000006ff06723e */ /* 0x000fe200048060ff */
[----:B------:R-:W-:Y:S01]  /*1ea10*/  FMUL R21, R21, UR22 ;  /* 0x0000001615157c20 */ /* 0x000fe20008400000 */
[----:B------:R-:W4:Y:S09]  /*1ea20*/  LDL.LU R41, [R1+0x204] ;  /* 0x0002040001297983 */ /* 0x000f320000300800 */
[----:B------:R1:W-:Y:S01]  /*1ea30*/  @!P0 STG.E.U8 desc[UR20][R26.64], R5 ;  /* 0x000000051a008986 */ /* 0x0003e2000c101114 */
[----:B------:R-:W-:-:S02]  /*1ea40*/  ISETP.LT.OR P0, PT, R0, 0x2, !P2 ;  /* 0x000000020000780c */ /* 0x000fc40005701670 */
[----:B------:R-:W-:Y:S01]  /*1ea50*/  F2FP.SATFINITE.E5M2.F32.PACK_AB_MERGE_C R7, RZ, R7, RZ ;  /* 0x00000007ff07723e */ /* 0x000fe200048060ff */
[----:B------:R-:W5:Y:S01]  /*1ea60*/  LDL.LU R39, [R1+0x208] ;  /* 0x0002080001277983 */ /* 0x000f620000300800 */
[----:B------:R-:W-:Y:S02]  /*1ea70*/  F2FP.SATFINITE.E5M2.F32.PACK_AB_MERGE_C R8, RZ, R8, RZ ;  /* 0x00000008ff08723e */ /* 0x000fe400048060ff */
[----:B------:R-:W-:Y:S01]  /*1ea80*/  F2FP.SATFINITE.E5M2.F32.PACK_AB_MERGE_C R9, RZ, R9, RZ ;  /* 0x00000009ff09723e */ /* 0x000fe200048060ff */
[----:B------:R-:W-:Y:S01]  /*1ea90*/  FMUL R22, R22, UR22 ;  /* 0x0000001616167c20 */ /* 0x000fe20008400000 */
[C---:B------:R-:W-:Y:S01]  /*1eaa0*/  ISETP.LT.OR P5, PT, R0.reuse, 0xa, !P2 ;  /* 0x0000000a0000780c */ /* 0x040fe200057a1670 */
[----:B------:R-:W2:Y:S04]  /*1eab0*/  LDL.LU R35, [R1+0x20c] ;  /* 0x00020c0001237983 */ /* 0x000ea80000300800 */
[----:B------:R-:W-:Y:S01]  /*1eac0*/  @!P0 STG.E.U8 desc[UR20][R26.64+0x1], R6 ;  /* 0x000001061a008986 */ /* 0x000fe2000c101114 */
[----:B------:R-:W-:-:S03]  /*1ead0*/  ISETP.LT.OR P0, PT, R0, 0xa, !P3 ;  /* 0x0000000a0000780c */ /* 0x000fc60005f01670 */
[----:B------:R-:W-:Y:S01]  /*1eae0*/  @!P1 STG.E.U8 desc[UR20][R24.64+0x8], R7 ;  /* 0x0000080718009986 */ /* 0x000fe2000c101114 */
[----:B------:R-:W-:Y:S02]  /*1eaf0*/  ISETP.LT.OR P1, PT, R0, 0x9, !P2 ;  /* 0x000000090000780c */ /* 0x000fe40005721670 */
[----:B------:R-:W-:Y:S01]  /*1eb00*/  F2FP.SATFINITE.E5M2.F32.PACK_AB_MERGE_C R10, RZ, R10, RZ ;  /* 0x0000000aff0a723e */ /* 0x000fe200048060ff */
[----:B------:R-:W-:Y:S01]  /*1eb10*/  FMUL R152, R152, UR22 ;  /* 0x0000001698987c20 */ /* 0x000fe20008400000 */
[----:B------:R-:W-:Y:S01]  /*1eb20*/  F2FP.SATFINITE.E5M2.F32.PACK_AB_MERGE_C R11, RZ, R11, RZ ;  /* 0x0000000bff0b723e */ /* 0x000fe200048060ff */
[----:B------:R-:W5:Y:S04]  /*1eb30*/  LDL.LU R33, [R1+0x210] ;  /* 0x0002100001217983 */ /* 0x000f680000300800 */
[----:B------:R-:W-:Y:S01]  /*1eb40*/  @!P0 STG.E.U8 desc[UR20][R24.64+0x9], R8 ;  /* 0x0000090818008986 */ /* 0x000fe2000c101114 */
[----:B------:R-:W-:-:S03]  /*1eb50*/  ISETP.LT.OR P0, PT, R0, 0x11, !P3 ;  /* 0x000000110000780c */ /* 0x000fc60005f01670 */
[----:B------:R-:W-:Y:S01]  /*1eb60*/  @!P1 STG.E.U8 desc[UR20][R26.64+0x8], R9 ;  /* 0x000008091a009986 */ /* 0x000fe2000c101114 */
[C---:B------:R-:W-:Y:S02]  /*1eb70*/  ISETP.LT.OR P1, PT, R0.reuse, 0x12, !P3 ;  /* 0x000000120000780c */ /* 0x040fe40005f21670 */
[----:B------:R-:W-:Y:S01]  /*1eb80*/  F2FP.SATFINITE.E5M2.F32.PACK_AB_MERGE_C R12, RZ, R12, RZ ;  /* 0x0000000cff0c723e */ /* 0x000fe200048060ff */
[----:B------:R-:W-:Y:S01]  /*1eb90*/  @!P5 STG.E.U8 desc[UR20][R26.64+0x9], R10 ;  /* 0x0000090a1a00d986 */ /* 0x000fe2000c101114 */
[C---:B------:R-:W-:Y:S02]  /*1eba0*/  ISETP.LT.OR P5, PT, R0.reuse, 0x11, !P2 ;  /* 0x000000110000780c */ /* 0x040fe400057a1670 */
[----:B------:R-:W-:Y:S01]  /*1ebb0*/  F2FP.SATFINITE.E5M2.F32.PACK_AB_MERGE_C R13, RZ, R13, RZ ;  /* 0x0000000dff0d723e */ /* 0x000fe200048060ff */
[----:B------:R-:W5:Y:S01]  /*1ebc0*/  LDL.LU R32, [R1+0x214] ;  /* 0x0002140001207983 */ /* 0x000f620000300800 */
[----:B------:R-:W-:Y:S01]  /*1ebd0*/  F2FP.SATFINITE.E5M2.F32.PACK_AB_MERGE_C R14, RZ, R14, RZ ;  /* 0x0000000eff0e723e */ /* 0x000fe200048060ff */
[----:B------:R-:W-:Y:S01]  /*1ebe0*/  FMUL R23, R23, UR22 ;  /* 0x0000001617177c20 */ /* 0x000fe20008400000 */
[----:B------:R-:W-:Y:S01]  /*1ebf0*/  F2FP.SATFINITE.E5M2.F32.PACK_AB_MERGE_C R15, RZ, R15, RZ ;  /* 0x0000000fff0f723e */ /* 0x000fe200048060ff */
[----:B------:R-:W-:Y:S01]  /*1ec00*/  @!P0 STG.E.U8 desc[UR20][R24.64+0x10], R11 ;  /* 0x0000100b18008986 */ /* 0x000fe2000c101114 */
[C---:B------:R-:W-:Y:S01]  /*1ec10*/  ISETP.LT.OR P0, PT, R0.reuse, 0x12, !P2 ;  /* 0x000000120000780c */ /* 0x040fe20005701670 */
[----:B------:R-:W-:Y:S01]  /*1ec20*/  FMUL R153, R153, UR22 ;  /* 0x0000001699997c20 */ /* 0x000fe20008400000 */
[----:B------:R-:W-:Y:S01]  /*1ec30*/  F2FP.SATFINITE.E5M2.F32.PACK_AB_MERGE_C R16, RZ, R16, RZ ;  /* 0x00000010ff10723e */ /* 0x000fe200048060ff */
[----:B------:R-:W-:Y:S01]  /*1ec40*/  @!P1 STG.E.U8 desc[UR20][R24.64+0x11], R12 ;  /* 0x0000110c18009986 */ /* 0x000fe2000c101114 */
[----:B------:R-:W-:Y:S01]  /*1ec50*/  ISETP.LT.OR P1, PT, R0, 0x19, !P3 ;  /* 0x000000190000780c */ /* 0x000fe20005f21670 */
[----:B------:R-:W-:Y:S01]  /*1ec60*/  FMUL R154, R154, UR22 ;  /* 0x000000169a9a7c20 */ /* 0x000fe20008400000 */
[----:B------:R-:W-:Y:S01]  /*1ec70*/  F2FP.SATFINITE.E5M2.F32.PACK_AB_MERGE_C R17, RZ, R17, RZ ;  /* 0x00000011ff11723e */ /* 0x000fe200048060ff */
[----:B------:R-:W-:Y:S01]  /*1ec80*/  @!P5 STG.E.U8 desc[UR20][R26.64+0x10], R13 ;  /* 0x0000100d1a00d986 */ /* 0x000fe2000c101114 */
[----:B------:R-:W-:Y:S01]  /*1ec90*/  ISETP.LT.OR P5, PT, R0, 0x1a, !P3 ;  /* 0x0000001a0000780c */ /* 0x000fe20005fa1670 */
[----:B------:R-:W-:Y:S01]  /*1eca0*/  FMUL R156, R156, UR22 ;  /* 0x000000169c9c7c20 */ /* 0x000fe20008400000 */
        /* <DEDUP_REMOVED lines=20> */
[C---:B------:R-:W-:Y:S01]  /*1edf0*/  ISETP.LT.OR P6, PT, R0.reuse, 0x2a, !P2 ;  /* 0x0000002a0000780c */ /* 0x040fe200057c1670 */
        /* <DEDUP_REMOVED lines=36> */
[----:B------:R-:W-:Y:S01]  /*1f040*/  @!P6 STG.E.U8 desc[UR20][R26.64+0x29], R154 ;  /* 0x0000299a1a00e986 */ /* 0x000fe2000c101114 */
[C---:B------:R-:W-:Y:S01]  /*1f050*/  ISETP.LT.OR P6, PT, R0.reuse, 0x32, !P2 ;  /* 0x000000320000780c */ /* 0x040fe200057c1670 */
        /* <DEDUP_REMOVED lines=21> */
[----:B0-----:R-:W-:Y:S01]  /*1f1b0*/  F2FP.SATFINITE.E5M2.F32.PACK_AB_MERGE_C R3, RZ, R168, RZ ;  /* 0x000000a8ff03723e */ /* 0x001fe200048060ff */
        /* <DEDUP_REMOVED lines=11> */
[----:B-1----:R-:W-:Y:S01]  /*1f270*/  F2FP.SATFINITE.E5M2.F32.PACK_AB_MERGE_C R5, RZ, R170, RZ ;  /* 0x000000aaff05723e */ /* 0x002fe200048060ff */
        /* <DEDUP_REMOVED lines=20> */
[----:B------:R0:W-:Y:S01]  /*1f3c0*/  @!P1 STG.E.U8 desc[UR20][R24.64+0x49], R3 ;  /* 0x0000490318009986 */ /* 0x0001e2000c101114 */
[----:B------:R-:W-:Y:S01]  /*1f3d0*/  ISETP.LT.OR P1, PT, R0, 0x52, !P3 ;  /* 0x000000520000780c */ /* 0x000fe20005f21670 */
[----:B------:R-:W-:Y:S01]  /*1f3e0*/  FMUL R186, R186, UR22 ;  /* 0x00000016baba7c20 */ /* 0x000fe20008400000 */
[----:B------:R-:W-:Y:S01]  /*1f3f0*/  F2FP.SATFINITE.E5M2.F32.PACK_AB_MERGE_C R181, RZ, R181, RZ ;  /* 0x000000b5ffb5723e */ /* 0x000fe200048060ff */
[----:B------:R-:W-:Y:S01]  /*1f400*/  @!P5 STG.E.U8 desc[UR20][R26.64+0x48], R169 ;  /* 0x000048a91a00d986 */ /* 0x000fe2000c101114 */
[----:B------:R-:W-:Y:S01]  /*1f410*/  ISETP.LT.OR P5, PT, R0, 0x51, !P2 ;  /* 0x000000510000780c */ /* 0x000fe200057a1670 */
[----:B------:R-:W-:Y:S01]  /*1f420*/  FMUL R188, R188, UR22 ;  /* 0x00000016bcbc7c20 */ /* 0x000fe20008400000 */
[----:B------:R-:W-:Y:S01]  /*1f430*/  F2FP.SATFINITE.E5M2.F32.PACK_AB_MERGE_C R183, RZ, R183, RZ ;  /* 0x000000b7ffb7723e */ /* 0x000fe200048060ff */
[----:B------:R1:W-:Y:S01]  /*1f440*/  @!P6 STG.E.U8 desc[UR20][R26.64+0x49], R5 ;  /* 0x000049051a00e986 */ /* 0x0003e2000c101114 */
[C---:B------:R-:W-:Y:S01]  /*1f450*/  ISETP.LT.OR P6, PT, R0.reuse, 0x52, !P2 ;  /* 0x000000520000780c */ /* 0x040fe200057c1670 */
[----:B------:R-:W-:Y:S01]  /*1f460*/  FMUL R187, R187, UR22 ;  /* 0x00000016bbbb7c20 */ /* 0x000fe20008400000 */
[----:B------:R-:W-:Y:S01]  /*1f470*/  F2FP.SATFINITE.E5M2.F32.PACK_AB_MERGE_C R185, RZ, R185, RZ ;  /* 0x000000b9ffb9723e */ /* 0x000fe200048060ff */
[----:B------:R-:W-:Y:S01]  /*1f480*/  @!P0 STG.E.U8 desc[UR20][R24.64+0x50], R171 ;  /* 0x000050ab18008986 */ /* 0x000fe2000c101114 */
[----:B0-----:R-:W-:Y:S01]  /*1f490*/  F2FP.SATFINITE.E5M2.F32.PACK_AB_MERGE_C R3, RZ, R172, RZ ;  /* 0x000000acff03723e */ /* 0x001fe200048060ff */
[----:B------:R-:W-:Y:S01]  /*1f4a0*/  FMUL R189, R189, UR22 ;  /* 0x00000016bdbd7c20 */ /* 0x000fe20008400000 */
[----:B------:R-:W-:Y:S01]  /*1f4b0*/  ISETP.LT.OR P0, PT, R0, 0x59, !P3 ;  /* 0x000000590000780c */ /* 0x000fe20005f01670 */
[----:B------:R-:W-:Y:S01]  /*1f4c0*/  FMUL R190, R190, UR22 ;  /* 0x00000016bebe7c20 */ /* 0x000fe20008400000 */
[----:B------:R-:W-:Y:S01]  /*1f4d0*/  FMUL R192, R192, UR22 ;  /* 0x00000016c0c07c20 */ /* 0x000fe20008400000 */
[----:B------:R0:W-:Y:S01]  /*1f4e0*/  @!P1 STG.E.U8 desc[UR20][R24.64+0x51], R3 ;  /* 0x0000510318009986 */ /* 0x0001e2000c101114 */
[C---:B------:R-:W-:Y:S01]  /*1f4f0*/  ISETP.LT.OR P1, PT, R0.reuse, 0x5a, !P3 ;  /* 0x0000005a0000780c */ /* 0x040fe20005f21670 */
[----:B------:R-:W-:Y:S01]  /*1f500*/  FMUL R191, R191, UR22 ;  /* 0x00000016bfbf7c20 */ /* 0x000fe20008400000 */
[----:B-1----:R-:W-:Y:S01]  /*1f510*/  F2FP.SATFINITE.E5M2.F32.PACK_AB_MERGE_C R5, RZ, R174, RZ ;  /* 0x000000aeff05723e */ /* 0x002fe200048060ff */
        /* <DEDUP_REMOVED lines=9> */
[----:B0-----:R-:W-:Y:S01]  /*1f5b0*/  F2FP.SATFINITE.E5M2.F32.PACK_AB_MERGE_C R3, RZ, R176, RZ ;  /* 0x000000b0ff03723e */ /* 0x001fe200048060ff */
[----:B------:R-:W-:Y:S01]  /*1f5c0*/  FMUL R196, R196, UR22 ;  /* 0x00000016c4c47c20 */ /* 0x000fe20008400000 */
[C---:B------:R-:W-:Y:S01]  /*1f5d0*/  ISETP.LT.OR P0, PT, R0.reuse, 0x61, !P3 ;  /* 0x000000610000780c */ /* 0x040fe20005f01670 */
[----:B------:R-:W-:Y:S01]  /*1f5e0*/  FMUL R195, R195, UR22 ;  /* 0x00000016c3c37c20 */ /* 0x000fe20008400000 */
[----:B------:R-:W-:Y:S01]  /*1f5f0*/  F2FP.SATFINITE.E5M2.F32.PACK_AB_MERGE_C R191, RZ, R191, RZ ;  /* 0x000000bfffbf723e */ /* 0x000fe200048060ff */
[----:B------:R0:W-:Y:S01]  /*1f600*/  @!P1 STG.E.U8 desc[UR20][R24.64+0x59], R3 ;  /* 0x0000590318009986 */ /* 0x0001e2000c101114 */
[C---:B------:R-:W-:Y:S01]  /*1f610*/  ISETP.LT.OR P1, PT, R0.reuse, 0x62, !P3 ;  /* 0x000000620000780c */ /* 0x040fe20005f21670 */
[----:B------:R-:W-:Y:S01]  /*1f620*/  FMUL R197, R197, UR22 ;  /* 0x00000016c5c57c20 */ /* 0x000fe20008400000 */
[----:B-1----:R-:W-:Y:S01]  /*1f630*/  F2FP.SATFINITE.E5M2.F32.PACK_AB_MERGE_C R5, RZ, R178, RZ ;  /* 0x000000b2ff05723e */ /* 0x002fe200048060ff */
[----:B------:R-:W-:Y:S01]  /*1f640*/  @!P5 STG.E.U8 desc[UR20][R26.64+0x58], R177 ;  /* 0x000058b11a00d986 */ /* 0x000fe2000c101114 */
[----:B------:R-:W-:Y:S01]  /*1f650*/  ISETP.LT.OR P5, PT, R0, 0x61, !P2 ;  /* 0x000000610000780c */ /* 0x000fe200057a1670 */
        /* <DEDUP_REMOVED lines=13> */
[----:B------:R-:W-:Y:S01]  /*1f730*/  ISETP.LT.OR P1, PT, R0, 0x6a, !P3 ;  /* 0x0000006a0000780c */ /* 0x000fe20005f21670 */
[----:B------:R-:W-:Y:S01]  /*1f740*/  FMUL R202, R202, UR22 ;  /* 0x00000016caca7c20 */ /* 0x000fe20008400000 */
[----:B-1----:R-:W-:Y:S01]  /*1f750*/  F2FP.SATFINITE.E5M2.F32.PACK_AB_MERGE_C R5, RZ, R182, RZ ;  /* 0x000000b6ff05723e */ /* 0x002fe200048060ff */
        /* <DEDUP_REMOVED lines=111> */
[----:B---3--:R-:W-:Y:S01]  /*1fe50*/  FMUL R2, R2, UR22 ;  /* 0x0000001602027c20 */ /* 0x008fe20008400000 */
        /* <DEDUP_REMOVED lines=8> */
[----:B------:R-:W3:Y:S01]  /*1fee0*/  LDL.LU R38, [R1+0x218] ;  /* 0x0002180001267983 */ /* 0x000ee20000300800 */
[----:B------:R-:W-:-:S03]  /*1fef0*/  F2FP.SATFINITE.E5M2.F32.PACK_AB_MERGE_C R233, RZ, R233, RZ ;  /* 0x000000e9ffe9723e */ /* 0x000fc600048060ff */
[----:B------:R0:W-:Y:S01]  /*1ff00*/  @!P1 STG.E.U8 desc[UR20][R24.64+0x99], R3 ;  /* 0x0000990318009986 */ /* 0x0001e2000c101114 */
[C---:B------:R-:W-:Y:S02]  /*1ff10*/  ISETP.LT.OR P1, PT, R0.reuse, 0xa2, !P3 ;  /* 0x000000a20000780c */ /* 0x040fe40005f21670 */
[----:B-1----:R-:W-:Y:S01]  /*1ff20*/  F2FP.SATFINITE.E5M2.F32.PACK_AB_MERGE_C R5, RZ, R210, RZ ;  /* 0x000000d2ff05723e */ /* 0x002fe200048060ff */
[----:B------:R-:W-:Y:S01]  /*1ff30*/  @!P5 STG.E.U8 desc[UR20][R26.64+0x98], R209 ;  /* 0x000098d11a00d986 */ /* 0x000fe2000c101114 */
[----:B------:R-:W-:-:S03]  /*1ff40*/  ISETP.LT.OR P5, PT, R0, 0xa1, !P2 ;  /* 0x000000a10000780c */ /* 0x000fc600057a1670 */
[----:B------:R1:W-:Y:S01]  /*1ff50*/  @!P6 STG.E.U8 desc[UR20][R26.64+0x99], R5 ;  /* 0x000099051a00e986 */ /* 0x0003e2000c101114 */
[C---:B------:R-:W-:Y:S02]  /*1ff60*/  ISETP.LT.OR P6, PT, R0.reuse, 0xa2, !P2 ;  /* 0x000000a20000780c */ /* 0x040fe400057c1670 */
[----:B0-----:R-:W-:Y:S01]  /*1ff70*/  F2FP.SATFINITE.E5M2.F32.PACK_AB_MERGE_C R3, RZ, R212, RZ ;  /* 0x000000d4ff03723e */ /* 0x001fe200048060ff */
[----:B------:R-:W-:Y:S01]  /*1ff80*/  @!P0 STG.E.U8 desc[UR20][R24.64+0xa0], R211 ;  /* 0x0000a0d318008986 */ /* 0x000fe2000c101114 */
[----:B------:R-:W-:-:S03]  /*1ff90*/  ISETP.LT.OR P0, PT, R0, 0xa9, !P3 ;  /* 0x000000a90000780c */ /* 0x000fc60005f01670 */
        /* <DEDUP_REMOVED lines=48> */
[----:B------:R-:W3:Y:S04]  /*202a0*/  LDL.LU R37, [R1+0x21c] ;  /* 0x00021c0001257983 */ /* 0x000ee80000300800 */
[----:B------:R-:W-:Y:S01]  /*202b0*/  @!P1 STG.E.U8 desc[UR20][R24.64+0xc9], R3 ;  /* 0x0000c90318009986 */ /* 0x000fe2000c101114 */
[C---:B------:R-:W-:Y:S02]  /*202c0*/  ISETP.LT.OR P1, PT, R0.reuse, 0xd2, !P3 ;  /* 0x000000d20000780c */ /* 0x040fe40005f21670 */
[----:B-1----:R-:W-:Y:S01]  /*202d0*/  F2FP.SATFINITE.E5M2.F32.PACK_AB_MERGE_C R5, RZ, R234, RZ ;  /* 0x000000eaff05723e */ /* 0x002fe200048060ff */
[----:B------:R-:W3:Y:S01]  /*202e0*/  LDL.LU R36, [R1+0x220] ;  /* 0x0002200001247983 */ /* 0x000ee20000300800 */
[----:B------:R-:W-:Y:S01]  /*202f0*/  F2FP.SATFINITE.E5M2.F32.PACK_AB_MERGE_C R7, RZ, R236, RZ ;  /* 0x000000ecff07723e */ /* 0x000fe200048060ff */
[----:B--2---:R-:W-:Y:S01]  /*20300*/  FMUL R4, R35, UR22 ;  /* 0x0000001623047c20 */ /* 0x004fe20008400000 */
[----:B------:R-:W-:Y:S01]  /*20310*/  F2FP.SATFINITE.E5M2.F32.PACK_AB_MERGE_C R9, RZ, R2, RZ ;  /* 0x00000002ff09723e */ /* 0x000fe200048060ff */
[----:B----4-:R-:W-:Y:S01]  /*20320*/  FMUL R2, R41, UR22 ;  /* 0x0000001629027c20 */ /* 0x010fe20008400000 */
[----:B------:R-:W2:Y:S04]  /*20330*/  LDL.LU R35, [R1+0x224] ;  /* 0x0002240001237983 */ /* 0x000ea80000300800 */
[----:B------:R-:W-:Y:S01]  /*20340*/  @!P0 STG.E.U8 desc[UR20][R24.64+0xc8], R231 ;  /* 0x0000c8e718008986 */ /* 0x000fe2000c101114 */
[----:B------:R-:W-:-:S03]  /*20350*/  ISETP.LT.OR P0, PT, R0, 0xd1, !P3 ;  /* 0x000000d10000780c */ /* 0x000fc60005f01670 */
[----:B------:R-:W-:Y:S01]  /*20360*/  @!P5 STG.E.U8 desc[UR20][R26.64+0xc8], R233 ;  /* 0x0000c8e91a00d986 */ /* 0x000fe2000c101114 */
[----:B------:R-:W-:-:S03]  /*20370*/  ISETP.LT.OR P5, PT, R0, 0xd1, !P2 ;  /* 0x000000d10000780c */ /* 0x000fc600057a1670 */
[----:B------:R5:W-:Y:S01]  /*20380*/  @!P6 STG.E.U8 desc[UR20][R26.64+0xc9], R5 ;  /* 0x0000c9051a00e986 */ /* 0x000be2000c101114 */
[----:B------:R-:W-:-:S03]  /*20390*/  ISETP.LT.OR P6, PT, R0, 0xd2, !P2 ;  /* 0x000000d20000780c */ /* 0x000fc600057c1670 */
[----:B------:R0:W-:Y:S01]  /*203a0*/  @!P1 STG.E.U8 desc[UR20][R24.64+0xd1], R7 ;  /* 0x0000d10718009986 */ /* 0x0001e2000c101114 */
[----:B-----5:R-:W-:-:S03]  /*203b0*/  FMUL R5, R33, UR22 ;  /* 0x0000001621057c20 */ /* 0x020fc60008400000 */
[----:B------:R-:W4:Y:S01]  /*203c0*/  LDL.LU R33, [R1+0x228] ;  /* 0x0002280001217983 */ /* 0x000f220000300800 */
[----:B0-----:R-:W-:Y:S01]  /*203d0*/  F2FP.SATFINITE.E5M2.F32.PACK_AB_MERGE_C R7, RZ, R2, RZ ;  /* 0x00000002ff07723e */ /* 0x001fe200048060ff */
[----:B------:R-:W-:Y:S02]  /*203e0*/  FMUL R2, R32, UR22 ;  /* 0x0000001620027c20 */ /* 0x000fe40008400000 */
[----:B------:R-:W5:Y:S04]  /*203f0*/  LDL.LU R41, [R1+0x22c] ;  /* 0x00022c0001297983 */ /* 0x000f680000300800 */
[----:B------:R-:W5:Y:S01]  /*20400*/  LDL.LU R32, [R1+0x230] ;  /* 0x0002300001207983 */ /* 0x000f620000300800 */
[----:B------:R-:W-:Y:S01]  /*20410*/  F2FP.SATFINITE.E5M2.F32.PACK_AB_MERGE_C R235, RZ, R235, RZ ;  /* 0x000000ebffeb723e */ /* 0x000fe200048060ff */
[----:B------:R-:W-:Y:S01]  /*20420*/  FMUL R3, R39, UR22 ;  /* 0x0000001627037c20 */ /* 0x000fe20008400000 */
[----:B------:R-:W-:Y:S01]  /*20430*/  F2FP.SATFINITE.E5M2.F32.PACK_AB_MERGE_C R237, RZ, R237, RZ ;  /* 0x000000edffed723e */ /* 0x000fe200048060ff */
[----:B------:R-:W5:Y:S04]  /*20440*/  LDL.LU R39, [R1+0x234] ;  /* 0x0002340001277983 */ /* 0x000f680000300800 */
[----:B------:R-:W-:Y:S01]  /*20450*/  @!P0 STG.E.U8 desc[UR20][R24.64+0xd0], R235 ;  /* 0x0000d0eb18008986 */ /* 0x000fe2000c101114 */
[----:B------:R-:W-:-:S02]  /*20460*/  ISETP.LT.OR P0, PT, R0, 0xd9, !P3 ;  /* 0x000000d90000780c */ /* 0x000fc40005f01670 */
[C---:B------:R-:W-:Y:S01]  /*20470*/  ISETP.LT.OR P1, PT, R0.reuse, 0xda, !P3 ;  /* 0x000000da0000780c */ /* 0x040fe20005f21670 */
[----:B------:R-:W-:Y:S01]  /*20480*/  @!P5 STG.E.U8 desc[UR20][R26.64+0xd0], R237 ;  /* 0x0000d0ed1a00d986 */ /* 0x000fe2000c101114 */
[----:B------:R-:W-:Y:S02]  /*20490*/  ISETP.LT.OR P5, PT, R0, 0xd9, !P2 ;  /* 0x000000d90000780c */ /* 0x000fe400057a1670 */
[----:B------:R-:W-:Y:S01]  /*204a0*/  F2FP.SATFINITE.E5M2.F32.PACK_AB_MERGE_C R11, RZ, R3, RZ ;  /* 0x00000003ff0b723e */ /* 0x000fe200048060ff */
[----:B------:R0:W-:Y:S01]  /*204b0*/  @!P6 STG.E.U8 desc[UR20][R26.64+0xd1], R9 ;  /* 0x0000d1091a00e986 */ /* 0x0001e2000c101114 */
[----:B------:R-:W-:-:S05]  /*204c0*/  F2FP.SATFINITE.E5M2.F32.PACK_AB_MERGE_C R13, RZ, R4, RZ ;  /* 0x00000004ff0d723e */ /* 0x000fca00048060ff */
[----:B------:R1:W-:Y:S01]  /*204d0*/  @!P0 STG.E.U8 desc[UR20][R24.64+0xd8], R7 ;  /* 0x0000d80718008986 */ /* 0x0003e2000c101114 */
[----:B0-----:R-:W-:-:S03]  /*204e0*/  F2FP.SATFINITE.E5M2.F32.PACK_AB_MERGE_C R9, RZ, R5, RZ ;  /* 0x00000005ff09723e */ /* 0x001fc600048060ff */
[----:B------:R0:W-:Y:S01]  /*204f0*/  @!P1 STG.E.U8 desc[UR20][R24.64+0xd9], R11 ;  /* 0x0000d90b18009986 */ /* 0x0001e2000c101114 */
[----:B-1----:R-:W-:-:S03]  /*20500*/  F2FP.SATFINITE.E5M2.F32.PACK_AB_MERGE_C R7, RZ, R2, RZ ;  /* 0x00000002ff07723e */ /* 0x002fc600048060ff */
[----:B------:R1:W-:Y:S01]  /*20510*/  @!P5 STG.E.U8 desc[UR20][R26.64+0xd8], R13 ;  /* 0x0000d80d1a00d986 */ /* 0x0003e2000c101114 */
[----:B---3--:R-:W-:-:S03]  /*20520*/  FMUL R3, R38, UR22 ;  /* 0x0000001626037c20 */ /* 0x008fc60008400000 */
[----:B------:R-:W3:Y:S02]  /*20530*/  LDL.LU R38, [R1+0x238] ;  /* 0x0002380001267983 */ /* 0x000ee40000300800 */
[----:B0-----:R-:W-:Y:S01]  /*20540*/  F2FP.SATFINITE.E5M2.F32.PACK_AB_MERGE_C R11, RZ, R3, RZ ;  /* 0x00000003ff0b723e */ /* 0x001fe200048060ff */
[----:B------:R-:W-:Y:S02]  /*20550*/  FMUL R4, R37, UR22 ;  /* 0x0000001625047c20 */ /* 0x000fe40008400000 */
[----:B------:R-:W3:Y:S01]  /*20560*/  LDL.LU R37, [R1+0x23c] ;  /* 0x00023c0001257983 */ /* 0x000ee20000300800 */
[----:B------:R-:W-:-:S03]  /*20570*/  FMUL R5, R36, UR22 ;  /* 0x0000001624057c20 */ /* 0x000fc60008400000 */
[----:B------:R-:W3:Y:S01]  /*20580*/  LDL.LU R36, [R1+0x240] ;  /* 0x0002400001247983 */ /* 0x000ee20000300800 */
[----:B--2---:R-:W-:-:S03]  /*20590*/  FMUL R2, R35, UR22 ;  /* 0x0000001623027c20 */ /* 0x004fc60008400000 */
[----:B------:R-:W2:Y:S01]  /*205a0*/  LDL.LU R35, [R1+0x244] ;  /* 0x0002440001237983 */ /* 0x000ea20000300800 */
[----:B-1----:R-:W-:Y:S01]  /*205b0*/  F2FP.SATFINITE.E5M2.F32.PACK_AB_MERGE_C R13, RZ, R4, RZ ;  /* 0x00000004ff0d723e */ /* 0x002fe200048060ff */
[----:B----4-:R-:W-:Y:S02]  /*205c0*/  FMUL R3, R33, UR22 ;  /* 0x0000001621037c20 */ /* 0x010fe40008400000 */
[----:B------:R-:W4:Y:S01]  /*205d0*/  LDL.LU R33, [R1+0x248] ;  /* 0x0002480001217983 */ /* 0x000f220000300800 */
[----:B-----5:R-:W-:-:S03]  /*205e0*/  FMUL R4, R32, UR22 ;  /* 0x0000001620047c20 */ /* 0x020fc60008400000 */
[----:B------:R-:W5:Y:S01]  /*205f0*/  LDL.LU R32, [R1+0x24c] ;  /* 0x00024c0001207983 */ /* 0x000f620000300800 */
[C---:B------:R-:W-:Y:S02]  /*20600*/  ISETP.LT.OR P6, PT, R0.reuse, 0xda, !P2 ;  /* 0x000000da0000780c */ /* 0x040fe400057c1670 */
[C---:B------:R-:W-:Y:S02]  /*20610*/  ISETP.LT.OR P5, PT, R0.reuse, 0xe1, !P3 ;  /* 0x000000e10000780c */ /* 0x040fe40005fa1670 */
[C---:B------:R-:W-:Y:S02]  /*20620*/  ISETP.LT.OR P1, PT, R0.reuse, 0xe2, !P2 ;  /* 0x000000e20000780c */ /* 0x040fe40005721670 */
[----:B------:R-:W-:-:S07]  /*20630*/  ISETP.LT.OR P0, PT, R0, 0xe1, !P2 ;  /* 0x000000e10000780c */ /* 0x000fce0005701670 */
[----:B------:R0:W-:Y:S01]  /*20640*/  @!P6 STG.E.U8 desc[UR20][R26.64+0xd9], R9 ;  /* 0x0000d9091a00e986 */ /* 0x0001e2000c101114 */
[----:B------:R-:W-:Y:S02]  /*20650*/  ISETP.LT.OR P6, PT, R0, 0xe2, !P3 ;  /* 0x000000e20000780c */ /* 0x000fe40005fc1670 */
[----:B------:R-:W-:Y:S01]  /*20660*/  F2FP.SATFINITE.E5M2.F32.PACK_AB_MERGE_C R5, RZ, R5, RZ ;  /* 0x00000005ff05723e */ /* 0x000fe200048060ff */
[----:B------:R-:W-:Y:S01]  /*20670*/  @!P5 STG.E.U8 desc[UR20][R24.64+0xe0], R7 ;  /* 0x0000e0071800d986 */ /* 0x000fe2000c101114 */
[----:B0-----:R-:W-:Y:S01]  /*20680*/  F2FP.SATFINITE.E5M2.F32.PACK_AB_MERGE_C R9, RZ, R2, RZ ;  /* 0x00000002ff09723e */ /* 0x001fe200048060ff */
[----:B------:R-:W-:-:S08]  /*20690*/  FMUL R2, R41, UR22 ;  /* 0x0000001629027c20 */ /* 0x000fd00008400000 */
[----:B------:R-:W-:Y:S01]  /*206a0*/  @!P6 STG.E.U8 desc[UR20][R24.64+0xe1], R11 ;  /* 0x0000e10b1800e986 */ /* 0x000fe2000c101114 */
[----:B------:R-:W-:-:S03]  /*206b0*/  ISETP.LT.OR P6, PT, R0, 0xe9, !P3 ;  /* 0x000000e90000780c */ /* 0x000fc60005fc1670 */
[----:B------:R0:W-:Y:S04]  /*206c0*/  @!P1 STG.E.U8 desc[UR20][R26.64+0xe1], R5 ;  /* 0x0000e1051a009986 */ /* 0x0001e8000c101114 */
[----:B------:R-:W5:Y:S01]  /*206d0*/  LDL.LU R41, [R1+0x250] ;  /* 0x0002500001297983 */ /* 0x000f620000300800 */
[----:B------:R-:W-:-:S03]  /*206e0*/  ISETP.LT.OR P5, PT, R0, 0xea, !P2 ;  /* 0x000000ea0000780c */ /* 0x000fc600057a1670 */
[----:B------:R1:W-:Y:S01]  /*206f0*/  @!P0 STG.E.U8 desc[UR20][R26.64+0xe0], R13 ;  /* 0x0000e00d1a008986 */ /* 0x0003e2000c101114 */
[----:B0-----:R-:W-:Y:S01]  /*20700*/  F2FP.SATFINITE.E5M2.F32.PACK_AB_MERGE_C R5, RZ, R2, RZ ;  /* 0x00000002ff05723e */ /* 0x001fe200048060ff */
[----:B------:R-:W-:Y:S02]  /*20710*/  FMUL R2, R39, UR22 ;  /* 0x0000001627027c20 */ /* 0x000fe40008400000 */
[----:B------:R-:W5:Y:S01]  /*20720*/  LDL.LU R39, [R1+0x254] ;  /* 0x0002540001277983 */ /* 0x000f620000300800 */
[----:B------:R-:W-:Y:S02]  /*20730*/  ISETP.LT.OR P0, PT, R0, 0xea, !P3 ;  /* 0x000000ea0000780c */ /* 0x000fe40005f01670 */
[----:B------:R-:W-:Y:S02]  /*20740*/  F2FP.SATFINITE.E5M2.F32.PACK_AB_MERGE_C R7, RZ, R3, RZ ;  /* 0x00000003ff07723e */ /* 0x000fe400048060ff */
[----:B------:R-:W-:Y:S02]  /*20750*/  F2FP.SATFINITE.E5M2.F32.PACK_AB_MERGE_C R11, RZ, R4, RZ ;  /* 0x00000004ff0b723e */ /* 0x000fe400048060ff */
[----:B-1----:R-:W-:Y:S01]  /*20760*/  F2FP.SATFINITE.E5M2.F32.PACK_AB_MERGE_C R13, RZ, R2, RZ ;  /* 0x00000002ff0d723e */ /* 0x002fe200048060ff */
[----:B------:R-:W-:Y:S06]  /*20770*/  @!P6 STG.E.U8 desc[UR20][R24.64+0xe8], R9 ;  /* 0x0000e8091800e986 */ /* 0x000fec000c101114 */
[----:B------:R0:W-:Y:S04]  /*20780*/  @!P0 STG.E.U8 desc[UR20][R24.64+0xe9], R7 ;  /* 0x0000e90718008986 */ /* 0x0001e8000c101114 */
[----:B------:R1:W-:Y:S01]  /*20790*/  @!P5 STG.E.U8 desc[UR20][R26.64+0xe9], R11 ;  /* 0x0000e90b1a00d986 */ /* 0x0003e2000c101114 */
[----:B---3--:R-:W-:-:S03]  /*207a0*/  FMUL R3, R38, UR22 ;  /* 0x0000001626037c20 */ /* 0x008fc60008400000 */
[----:B------:R-:W3:Y:S02]  /*207b0*/  LDL.LU R38, [R1+0x258] ;  /* 0x0002580001267983 */ /* 0x000ee40000300800 */
[----:B0-----:R-:W-:Y:S01]  /*207c0*/  F2FP.SATFINITE.E5M2.F32.PACK_AB_MERGE_C R7, RZ, R3, RZ ;  /* 0x00000003ff07723e */ /* 0x001fe200048060ff */
[----:B------:R-:W-:Y:S02]  /*207d0*/  FMUL R4, R37, UR22 ;  /* 0x0000001625047c20 */ /* 0x000fe40008400000 */
[----:B------:R-:W3:Y:S01]  /*207e0*/  LDL.LU R37, [R1+0x25c] ;  /* 0x00025c0001257983 */ /* 0x000ee20000300800 */
[----:B------:R-:W-:-:S03]  /*207f0*/  FMUL R2, R36, UR22 ;  /* 0x0000001624027c20 */ /* 0x000fc60008400000 */
[----:B------:R-:W3:Y:S02]  /*20800*/  LDL.LU R36, [R1+0x260] ;  /* 0x0002600001247983 */ /* 0x000ee40000300800 */
[----:B------:R-:W-:Y:S01]  /*20810*/  F2FP.SATFINITE.E5M2.F32.PACK_AB_MERGE_C R9, RZ, R2, RZ ;  /* 0x00000002ff09723e */ /* 0x000fe200048060ff */
[----:B--2---:R-:W-:Y:S02]  /*20820*/  FMUL R2, R35, UR22 ;  /* 0x0000001623027c20 */ /* 0x004fe40008400000 */
[----:B------:R-:W2:Y:S03]  /*20830*/  LDL.LU R35, [R1+0x264] ;  /* 0x0002640001237983 */ /* 0x000ea60000300800 */
        /* <DEDUP_REMOVED lines=10> */
[----:B------:R-:W-:-:S03]  /*208e0*/  ISETP.LT.OR P1, PT, R0, 0xf1, !P2 ;  /* 0x000000f10000780c */ /* 0x000fc60005721670 */
[----:B------:R1:W-:Y:S01]  /*208f0*/  @!P6 STG.E.U8 desc[UR20][R24.64+0xf0], R13 ;  /* 0x0000f00d1800e986 */ /* 0x0003e2000c101114 */
[----:B------:R-:W-:-:S03]  /*20900*/  ISETP.LT.OR P6, PT, R0, 0xf9, !P3 ;  /* 0x000000f90000780c */ /* 0x000fc60005fc1670 */
[----:B------:R1:W-:Y:S01]  /*20910*/  @!P0 STG.E.U8 desc[UR20][R24.64+0xf1], R7 ;  /* 0x0000f10718008986 */ /* 0x0003e2000c101114 */
[----:B------:R-:W-:Y:S02]  /*20920*/  ISETP.LT.OR P3, PT, R0, 0xfa, !P3 ;  /* 0x000000fa0000780c */ /* 0x000fe40005f61670 */
[----:B0-----:R-:W-:Y:S02]  /*20930*/  F2FP.SATFINITE.E5M2.F32.PACK_AB_MERGE_C R5, RZ, R4, RZ ;  /* 0x00000004ff05723e */ /* 0x001fe400048060ff */
[----:B-1----:R-:W-:Y:S02]  /*20940*/  F2FP.SATFINITE.E5M2.F32.PACK_AB_MERGE_C R13, RZ, R3, RZ ;  /* 0x00000003ff0d723e */ /* 0x002fe400048060ff */
[----:B------:R-:W-:Y:S01]  /*20950*/  F2FP.SATFINITE.E5M2.F32.PACK_AB_MERGE_C R7, RZ, R2, RZ ;  /* 0x00000002ff07723e */ /* 0x000fe200048060ff */
[----:B------:R-:W-:Y:S02]  /*20960*/  FMUL R2, R41, UR22 ;  /* 0x0000001629027c20 */ /* 0x000fe40008400000 */
[----:B------:R-:W5:Y:S04]  /*20970*/  LDL.LU R41, [R1+0x270] ;  /* 0x0002700001297983 */ /* 0x000f680000300800 */
[----:B------:R0:W-:Y:S01]  /*20980*/  @!P5 STG.E.U8 desc[UR20][R26.64+0xf1], R9 ;  /* 0x0000f1091a00d986 */ /* 0x0001e2000c101114 */
[----:B------:R-:W-:-:S03]  /*20990*/  FMUL R3, R39, UR22 ;  /* 0x0000001627037c20 */ /* 0x000fc60008400000 */
[----:B------:R-:W5:Y:S01]  /*209a0*/  LDL.LU R39, [R1+0x274] ;  /* 0x0002740001277983 */ /* 0x000f620000300800 */
[----:B------:R-:W-:-:S03]  /*209b0*/  ISETP.LT.OR P5, PT, R0, 0xf9, !P2 ;  /* 0x000000f90000780c */ /* 0x000fc600057a1670 */
[----:B------:R-:W-:Y:S01]  /*209c0*/  @!P1 STG.E.U8 desc[UR20][R26.64+0xf0], R5 ;  /* 0x0000f0051a009986 */ /* 0x000fe2000c101114 */
[----:B0-----:R-:W-:-:S03]  /*209d0*/  F2FP.SATFINITE.E5M2.F32.PACK_AB_MERGE_C R9, RZ, R2, RZ ;  /* 0x00000002ff09723e */ /* 0x001fc600048060ff */
[----:B------:R0:W-:Y:S04]  /*209e0*/  @!P6 STG.E.U8 desc[UR20][R24.64+0xf8], R11 ;  /* 0x0000f80b1800e986 */ /* 0x0001e8000c101114 */
[----:B------:R1:W-:Y:S01]  /*209f0*/  @!P3 STG.E.U8 desc[UR20][R24.64+0xf9], R13 ;  /* 0x0000f90d1800b986 */ /* 0x0003e2000c101114 */
[----:B0-----:R-:W-:-:S03]  /*20a00*/  F2FP.SATFINITE.E5M2.F32.PACK_AB_MERGE_C R11, RZ, R3, RZ ;  /* 0x00000003ff0b723e */ /* 0x001fc600048060ff */
[----:B------:R0:W-:Y:S01]  /*20a10*/  @!P5 STG.E.U8 desc[UR20][R26.64+0xf8], R7 ;  /* 0x0000f8071a00d986 */ /* 0x0001e2000c101114 */
[----:B---3--:R-:W-:-:S03]  /*20a20*/  FMUL R4, R38, UR22 ;  /* 0x0000001626047c20 */ /* 0x008fc60008400000 */
[----:B------:R-:W3:Y:S02]  /*20a30*/  LDL.LU R38, [R1+0x278] ;  /* 0x0002780001267983 */ /* 0x000ee40000300800 */
[----:B-1----:R-:W-:Y:S01]  /*20a40*/  F2FP.SATFINITE.E5M2.F32.PACK_AB_MERGE_C R13, RZ, R4, RZ ;  /* 0x00000004ff0d723e */ /* 0x002fe200048060ff */
[----:B------:R-:W-:Y:S02]  /*20a50*/  FMUL R5, R37, UR22 ;  /* 0x0000001625057c20 */ /* 0x000fe40008400000 */
[----:B------:R-:W3:Y:S01]  /*20a60*/  LDL.LU R37, [R1+0x27c] ;  /* 0x00027c0001257983 */ /* 0x000ee20000300800 */
[----:B------:R-:W-:-:S03]  /*20a70*/  FMUL R2, R36, UR22 ;  /* 0x0000001624027c20 */ /* 0x000fc60008400000 */
[----:B------:R-:W3:Y:S01]  /*20a80*/  LDL.LU R36, [R1+0x280] ;  /* 0x0002800001247983 */ /* 0x000ee20000300800 */
[----:B--2---:R-:W-:-:S03]  /*20a90*/  FMUL R3, R35, UR22 ;  /* 0x0000001623037c20 */ /* 0x004fc60008400000 */
[----:B------:R-:W2:Y:S01]  /*20aa0*/  LDL.LU R35, [R1+0x284] ;  /* 0x0002840001237983 */ /* 0x000ea20000300800 */
[----:B0-----:R-:W-:Y:S01]  /*20ab0*/  F2FP.SATFINITE.E5M2.F32.PACK_AB_MERGE_C R7, RZ, R2, RZ ;  /* 0x00000002ff07723e */ /* 0x001fe200048060ff */
[----:B----4-:R-:W-:Y:S02]  /*20ac0*/  FMUL R4, R33, UR22 ;  /* 0x0000001621047c20 */ /* 0x010fe40008400000 */
[----:B------:R-:W4:Y:S01]  /*20ad0*/  LDL.LU R33, [R1+0x288] ;  /* 0x0002880001217983 */ /* 0x000f220000300800 */
[----:B-----5:R-:W-:-:S03]  /*20ae0*/  FMUL R2, R32, UR22 ;  /* 0x0000001620027c20 */ /* 0x020fc60008400000 */
[----:B------:R-:W5:Y:S01]  /*20af0*/  LDL.LU R32, [R1+0x28c] ;  /* 0x00028c0001207983 */ /* 0x000f620000300800 */
[----:B------:R-:W-:Y:S02]  /*20b00*/  ISETP.GE.AND P1, PT, R34, 0x81, PT ;  /* 0x000000812200780c */ /* 0x000fe40003f26270 */
[C---:B------:R-:W-:Y:S02]  /*20b10*/  ISETP.LT.OR P2, PT, R0.reuse, 0xfa, !P2 ;  /* 0x000000fa0000780c */ /* 0x040fe40005741670 */
[C---:B------:R-:W-:Y:S02]  /*20b20*/  ISETP.LT.OR P6, PT, R0.reuse, 0x1, !P1 ;  /* 0x000000010000780c */ /* 0x040fe40004fc1670 */
[----:B------:R-:W-:Y:S02]  /*20b30*/  ISETP.LT.OR P3, PT, R0, 0x2, !P1 ;  /* 0x000000020000780c */ /* 0x000fe40004f61670 */
[----:B------:R-:W-:-:S07]  /*20b40*/  ISETP.GE.AND P0, PT, R34, 0x89, PT ;  /* 0x000000892200780c */ /* 0x000fce0003f06270 */
[----:B------:R0:W-:Y:S04]  /*20b50*/  @!P2 STG.E.U8 desc[UR20][R26.64+0xf9], R9 ;  /* 0x0000f9091a00a986 */ /* 0x0001e8000c101114 */
[----:B------:R-:W-:Y:S01]  /*20b60*/  @!P6 STG.E.U8 desc[UR20][R30.64], R11 ;  /* 0x0000000b1e00e986 */ /* 0x000fe2000c101114 */
[C---:B------:R-:W-:Y:S02]  /*20b70*/  ISETP.LT.OR P6, PT, R0.reuse, 0x2, !P0 ;  /* 0x000000020000780c */ /* 0x040fe400047c1670 */
[C---:B------:R-:W-:Y:S01]  /*20b80*/  ISETP.LT.OR P5, PT, R0.reuse, 0x1, !P0 ;  /* 0x000000010000780c */ /* 0x040fe200047a1670 */
[----:B------:R1:W-:Y:S01]  /*20b90*/  @!P3 STG.E.U8 desc[UR20][R30.64+0x1], R13 ;  /* 0x0000010d1e00b986 */ /* 0x0003e2000c101114 */
[----:B------:R-:W-:Y:S02]  /*20ba0*/  ISETP.LT.OR P2, PT, R0, 0xa, !P1 ;  /* 0x0000000a0000780c */ /* 0x000fe40004f41670 */
[----:B0-----:R-:W-:-:S02]  /*20bb0*/  F2FP.SATFINITE.E5M2.F32.PACK_AB_MERGE_C R9, RZ, R3, RZ ;  /* 0x00000003ff09723e */ /* 0x001fc400048060ff */
[----:B------:R-:W-:Y:S01]  /*20bc0*/  ISETP.LT.OR P3, PT, R0, 0x9, !P1 ;  /* 0x000000090000780c */ /* 0x000fe20004f61670 */
[----:B------:R-:W-:Y:S01]  /*20bd0*/  FMUL R3, R41, UR22 ;  /* 0x0000001629037c20 */ /* 0x000fe20008400000 */
[----:B-1----:R-:W-:Y:S01]  /*20be0*/  F2FP.SATFINITE.E5M2.F32.PACK_AB_MERGE_C R13, RZ, R2, RZ ;  /* 0x00000002ff0d723e */ /* 0x002fe200048060ff */
[----:B------:R-:W5:Y:S01]  /*20bf0*/  LDL.LU R41, [R1+0x290] ;  /* 0x0002900001297983 */ /* 0x000f620000300800 */
[----:B------:R-:W-:Y:S02]  /*20c00*/  F2FP.SATFINITE.E5M2.F32.PACK_AB_MERGE_C R5, RZ, R5, RZ ;  /* 0x00000005ff05723e */ /* 0x000fe400048060ff */
[----:B------:R-:W-:Y:S01]  /*20c10*/  F2FP.SATFINITE.E5M2.F32.PACK_AB_MERGE_C R11, RZ, R4, RZ ;  /* 0x00000004ff0b723e */ /* 0x000fe200048060ff */
[----:B------:R0:W-:Y:S01]  /*20c20*/  @!P6 STG.E.U8 desc[UR20][R28.64+0x1], R7 ;  /* 0x000001071c00e986 */ /* 0x0001e2000c101114 */
[----:B------:R-:W-:-:S03]  /*20c30*/  FMUL R2, R39, UR22 ;  /* 0x0000001627027c20 */ /* 0x000fc60008400000 */
[----:B------:R-:W5:Y:S01]  /*20c40*/  LDL.LU R39, [R1+0x294] ;  /* 0x0002940001277983 */ /* 0x000f620000300800 */
[----:B------:R-:W-:Y:S02]  /*20c50*/  ISETP.LT.OR P6, PT, R0, 0xa, !P0 ;  /* 0x0000000a0000780c */ /* 0x000fe400047c1670 */
[----:B0-----:R-:W-:Y:S01]  /*20c60*/  F2FP.SATFINITE.E5M2.F32.PACK_AB_MERGE_C R7, RZ, R2, RZ ;  /* 0x00000002ff07723e */ /* 0x001fe200048060ff */
[----:B------:R0:W-:Y:S04]  /*20c70*/  @!P5 STG.E.U8 desc[UR20][R28.64], R5 ;  /* 0x000000051c00d986 */ /* 0x0001e8000c101114 */
[----:B------:R-:W-:Y:S04]  /*20c80*/  @!P2 STG.E.U8 desc[UR20][R30.64+0x9], R11 ;  /* 0x0000090b1e00a986 */ /* 0x000fe8000c101114 */
[----:B------:R1:W-:Y:S01]  /*20c90*/  @!P3 STG.E.U8 desc[UR20][R30.64+0x8], R9 ;  /* 0x000008091e00b986 */ /* 0x0003e2000c101114 */
[----:B0-----:R-:W-:-:S05]  /*20ca0*/  F2FP.SATFINITE.E5M2.F32.PACK_AB_MERGE_C R5, RZ, R3, RZ ;  /* 0x00000003ff05723e */ /* 0x001fca00048060ff */
[----:B------:R5:W-:Y:S01]  /*20cb0*/  @!P6 STG.E.U8 desc[UR20][R28.64+0x9], R5 ;  /* 0x000009051c00e986 */ /* 0x000be2000c101114 */
[----:B---3--:R-:W-:-:S03]  /*20cc0*/  FMUL R4, R38, UR22 ;  /* 0x0000001626047c20 */ /* 0x008fc60008400000 */
[----:B------:R-:W3:Y:S02]  /*20cd0*/  LDL.LU R38, [R1+0x298] ;  /* 0x0002980001267983 */ /* 0x000ee40000300800 */
[----:B-1----:R-:W-:Y:S01]  /*20ce0*/  F2FP.SATFINITE.E5M2.F32.PACK_AB_MERGE_C R9, RZ, R4, RZ ;  /* 0x00000004ff09723e */ /* 0x002fe200048060ff */
[----:B------:R-:W-:Y:S02]  /*20cf0*/  FMUL R2, R37, UR22 ;  /* 0x0000001625027c20 */ /* 0x000fe40008400000 */
[----:B------:R-:W3:Y:S03]  /*20d00*/  LDL.LU R37, [R1+0x29c] ;  /* 0x00029c0001257983 */ /* 0x000ee60000300800 */
[----:B------:R-:W-:Y:S01]  /*20d10*/  F2FP.SATFINITE.E5M2.F32.PACK_AB_MERGE_C R11, RZ, R2, RZ ;  /* 0x00000002ff0b723e */ /* 0x000fe200048060ff */
[----:B------:R-:W-:Y:S02]  /*20d20*/  FMUL R2, R36, UR22 ;  /* 0x0000001624027c20 */ /* 0x000fe40008400000 */
[----:B------:R-:W3:Y:S01]  /*20d30*/  LDL.LU R36, [R1+0x2a0] ;  /* 0x0002a00001247983 */ /* 0x000ee20000300800 */
[----:B--2---:R-:W-:-:S03]  /*20d40*/  FMUL R3, R35, UR22 ;  /* 0x0000001623037c20 */ /* 0x004fc60008400000 */
[----:B------:R-:W2:Y:S01]  /*20d50*/  LDL.LU R35, [R1+0x2a4] ;  /* 0x0002a40001237983 */ /* 0x000ea20000300800 */
[----:B----4-:R-:W-:-:S03]  /*20d60*/  FMUL R4, R33, UR22 ;  /* 0x0000001621047c20 */ /* 0x010fc60008400000 */
[----:B------:R-:W4:Y:S01]  /*20d70*/  LDL.LU R33, [R1+0x2a8] ;  /* 0x0002a80001217983 */ /* 0x000f220000300800 */
[----:B-----5:R-:W-:-:S03]  /*20d80*/  FMUL R5, R32, UR22 ;  /* 0x0000001620057c20 */ /* 0x020fc60008400000 */
[----:B------:R-:W5:Y:S01]  /*20d90*/  LDL.LU R32, [R1+0x2ac] ;  /* 0x0002ac0001207983 */ /* 0x000f620000300800 */
[C---:B------:R-:W-:Y:S02]  /*20da0*/  ISETP.LT.OR P5, PT, R0.reuse, 0x9, !P0 ;  /* 0x000000090000780c */ /* 0x040fe400047a1670 */
[C---:B------:R-:W-:Y:S02]  /*20db0*/  ISETP.LT.OR P3, PT, R0.reuse, 0x11, !P1 ;  /* 0x000000110000780c */ /* 0x040fe40004f61670 */
[C---:B------:R-:W-:Y:S02]  /*20dc0*/  ISETP.LT.OR P2, PT, R0.reuse, 0x12, !P1 ;  /* 0x000000120000780c */ /* 0x040fe40004f41670 */
[----:B------:R-:W-:-:S07]  /*20dd0*/  ISETP.LT.OR P6, PT, R0, 0x12, !P0 ;  /* 0x000000120000780c */ /* 0x000fce00047c1670 */
[----:B------:R-:W-:Y:S01]  /*20de0*/  @!P5 STG.E.U8 desc[UR20][R28.64+0x8], R13 ;  /* 0x0000080d1c00d986 */ /* 0x000fe2000c101114 */
[----:B------:R-:W-:-:S03]  /*20df0*/  ISETP.LT.OR P5, PT, R0, 0x11, !P0 ;  /* 0x000000110000780c */ /* 0x000fc600047a1670 */
[----:B------:R0:W-:Y:S01]  /*20e00*/  @!P3 STG.E.U8 desc[UR20][R30.64+0x10], R7 ;  /* 0x000010071e00b986 */ /* 0x0001e2000c101114 */
[----:B------:R-:W-:-:S03]  /*20e10*/  ISETP.LT.OR P3, PT, R0, 0x19, !P1 ;  /* 0x000000190000780c */ /* 0x000fc60004f61670 */
[----:B------:R1:W-:Y:S01]  /*20e20*/  @!P2 STG.E.U8 desc[UR20][R30.64+0x11], R9 ;  /* 0x000011091e00a986 */ /* 0x0003e2000c101114 */
[----:B------:R-:W-:Y:S02]  /*20e30*/  ISETP.LT.OR P2, PT, R0, 0x1a, !P1 ;  /* 0x0000001a0000780c */ /* 0x000fe40004f41670 */
[----:B0-----:R-:W-:Y:S02]  /*20e40*/  F2FP.SATFINITE.E5M2.F32.PACK_AB_MERGE_C R7, RZ, R2, RZ ;  /* 0x00000002ff07723e */ /* 0x001fe400048060ff */
[----:B-1----:R-:W-:Y:S01]  /*20e50*/  F2FP.SATFINITE.E5M2.F32.PACK_AB_MERGE_C R9, RZ, R3, RZ ;  /* 0x00000003ff09723e */ /* 0x002fe200048060ff */
[----:B------:R-:W-:Y:S02]  /*20e60*/  FMUL R2, R41, UR22 ;  /* 0x0000001629027c20 */ /* 0x000fe40008400000 */
[----:B------:R-:W5:Y:S01]  /*20e70*/  LDL.LU R41, [R1+0x2b0] ;  /* 0x0002b00001297983 */ /* 0x000f620000300800 */
[----:B------:R-:W-:-:S03]  /*20e80*/  F2FP.SATFINITE.E5M2.F32.PACK_AB_MERGE_C R13, RZ, R4, RZ ;  /* 0x00000004ff0d723e */ /* 0x000fc600048060ff */
[----:B------:R0:W-:Y:S01]  /*20e90*/  @!P6 STG.E.U8 desc[UR20][R28.64+0x11], R7 ;  /* 0x000011071c00e986 */ /* 0x0001e2000c101114 */
[----:B------:R-:W-:-:S03]  /*20ea0*/  FMUL R3, R39, UR22 ;  /* 0x0000001627037c20 */ /* 0x000fc60008400000 */
[----:B------:R-:W5:Y:S01]  /*20eb0*/  LDL.LU R39, [R1+0x2b4] ;  /* 0x0002b40001277983 */ /* 0x000f620000300800 */
[----:B------:R-:W-:Y:S02]  /*20ec0*/  ISETP.LT.OR P6, PT, R0, 0x1a, !P0 ;  /* 0x0000001a0000780c */ /* 0x000fe400047c1670 */
[----:B0-----:R-:W-:Y:S01]  /*20ed0*/  F2FP.SATFINITE.E5M2.F32.PACK_AB_MERGE_C R7, RZ, R2, RZ ;  /* 0x00000002ff07723e */ /* 0x001fe200048060ff */
[----:B------:R-:W-:Y:S04]  /*20ee0*/  @!P5 STG.E.U8 desc[UR20][R28.64+0x10], R11 ;  /* 0x0000100b1c00d986 */ /* 0x000fe8000c101114 */
[----:B------:R0:W-:Y:S04]  /*20ef0*/  @!P3 STG.E.U8 desc[UR20][R30.64+0x18], R9 ;  /* 0x000018091e00b986 */ /* 0x0001e8000c101114 */
[----:B------:R1:W-:Y:S01]  /*20f00*/  @!P2 STG.E.U8 desc[UR20][R30.64+0x19], R13 ;  /* 0x0000190d1e00a986 */ /* 0x0003e2000c101114 */
[----:B0-----:R-:W-:-:S03]  /*20f10*/  F2FP.SATFINITE.E5M2.F32.PACK_AB_MERGE_C R9, RZ, R3, RZ ;  /* 0x00000003ff09723e */ /* 0x001fc600048060ff */
[----:B------:R0:W-:Y:S01]  /*20f20*/  @!P6 STG.E.U8 desc[UR20][R28.64+0x19], R7 ;  /* 0x000019071c00e986 */ /* 0x0001e2000c101114 */
[----:B---3--:R-:W-:-:S03]  /*20f30*/  FMUL R4, R38, UR22 ;  /* 0x0000001626047c20 */ /* 0x008fc60008400000 */
[----:B------:R-:W3:Y:S02]  /*20f40*/  LDL.LU R38, [R1+0x2b8] ;  /* 0x0002b80001267983 */ /* 0x000ee40000300800 */
[----:B------:R-:W-:Y:S01]  /*20f50*/  F2FP.SATFINITE.E5M2.F32.PACK_AB_MERGE_C R11, RZ, R4, RZ ;  /* 0x00000004ff0b723e */ /* 0x000fe200048060ff */
[----:B------:R-:W-:Y:S02]  /*20f60*/  FMUL R2, R37, UR22 ;  /* 0x0000001625027c20 */ /* 0x000fe40008400000 */
[----:B------:R-:W3:Y:S03]  /*20f70*/  LDL.LU R37, [R1+0x2bc] ;  /* 0x0002bc0001257983 */ /* 0x000ee60000300800 */
[----:B-1----:R-:W-:Y:S01]  /*20f80*/  F2FP.SATFINITE.E5M2.F32.PACK_AB_MERGE_C R13, RZ, R2, RZ ;  /* 0x00000002ff0d723e */ /* 0x002fe200048060ff */
[----:B------:R-:W-:Y:S02]  /*20f90*/  FMUL R3, R36, UR22 ;  /* 0x0000001624037c20 */ /* 0x000fe40008400000 */
[----:B------:R-:W3:Y:S01]  /*20fa0*/  LDL.LU R36, [R1+0x2c0] ;  /* 0x0002c00001247983 */ /* 0x000ee20000300800 */
[----:B--2---:R-:W-:-:S03]  /*20fb0*/  FMUL R2, R35, UR22 ;  /* 0x0000001623027c20 */ /* 0x004fc60008400000 */
[----:B------:R-:W2:Y:S02]  /*20fc0*/  LDL.LU R35, [R1+0x2c4] ;  /* 0x0002c40001237983 */ /* 0x000ea40000300800 */
[----:B0-----:R-:W-:Y:S01]  /*20fd0*/  F2FP.SATFINITE.E5M2.F32.PACK_AB_MERGE_C R7, RZ, R2, RZ ;  /* 0x00000002ff07723e */ /* 0x001fe200048060ff */
[----:B----4-:R-:W-:Y:S02]  /*20fe0*/  FMUL R4, R33, UR22 ;  /* 0x0000001621047c20 */ /* 0x010fe40008400000 */
[----:B------:R-:W4:Y:S01]  /*20ff0*/  LDL.LU R33, [R1+0x2c8] ;  /* 0x0002c80001217983 */ /* 0x000f220000300800 */
[----:B-----5:R-:W-:-:S03]  /*21000*/  FMUL R2, R32, UR22 ;  /* 0x0000001620027c20 */ /* 0x020fc60008400000 */
[----:B------:R-:W5:Y:S01]  /*21010*/  LDL.LU R32, [R1+0x2cc] ;  /* 0x0002cc0001207983 */ /* 0x000f620000300800 */
[C---:B------:R-:W-:Y:S02]  /*21020*/  ISETP.LT.OR P5, PT, R0.reuse, 0x19, !P0 ;  /* 0x000000190000780c */ /* 0x040fe400047a1670 */
[C---:B------:R-:W-:Y:S02]  /*21030*/  ISETP.LT.OR P3, PT, R0.reuse, 0x21, !P1 ;  /* 0x000000210000780c */ /* 0x040fe40004f61670 */
[C---:B------:R-:W-:Y:S02]  /*21040*/  ISETP.LT.OR P2, PT, R0.reuse, 0x22, !P1 ;  /* 0x000000220000780c */ /* 0x040fe40004f41670 */
[----:B------:R-:W-:Y:S02]  /*21050*/  F2FP.SATFINITE.E5M2.F32.PACK_AB_MERGE_C R5, RZ, R5, RZ ;  /* 0x00000005ff05723e */ /* 0x000fe400048060ff */
[----:B------:R-:W-:-:S05]  /*21060*/  ISETP.LT.OR P6, PT, R0, 0x22, !P0 ;  /* 0x000000220000780c */ /* 0x000fca00047c1670 */
[----:B------:R0:W-:Y:S01]  /*21070*/  @!P5 STG.E.U8 desc[UR20][R28.64+0x18], R5 ;  /* 0x000018051c00d986 */ /* 0x0001e2000c101114 */
[----:B------:R-:W-:-:S03]  /*21080*/  ISETP.LT.OR P5, PT, R0, 0x21, !P0 ;  /* 0x000000210000780c */ /* 0x000fc600047a1670 */
[----:B------:R-:W-:Y:S01]  /*21090*/  @!P3 STG.E.U8 desc[UR20][R30.64+0x20], R9 ;  /* 0x000020091e00b986 */ /* 0x000fe2000c101114 */
        /* <DEDUP_REMOVED lines=8> */
[----:B------:R-:W-:Y:S01]  /*21120*/  @!P6 STG.E.U8 desc[UR20][R28.64+0x21], R5 ;  /* 0x000021051c00e986 */ /* 0x000fe2000c101114 */
[----:B------:R-:W-:-:S03]  /*21130*/  FMUL R3, R39, UR22 ;  /* 0x0000001627037c20 */ /* 0x000fc60008400000 */
[----:B------:R-:W5:Y:S01]  /*21140*/  LDL.LU R39, [R1+0x2d4] ;  /* 0x0002d40001277983 */ /* 0x000f620000300800 */
[----:B------:R-:W-:-:S03]  /*21150*/  ISETP.LT.OR P6, PT, R0, 0x2a, !P0 ;  /* 0x0000002a0000780c */ /* 0x000fc600047c1670 */
[----:B------:R-:W-:Y:S04]  /*21160*/  @!P5 STG.E.U8 desc[UR20][R28.64+0x20], R13 ;  /* 0x0000200d1c00d986 */ /* 0x000fe8000c101114 */
[----:B------:R0:W-:Y:S04]  /*21170*/  @!P3 STG.E.U8 desc[UR20][R30.64+0x28], R7 ;  /* 0x000028071e00b986 */ /* 0x0001e8000c101114 */
[----:B------:R1:W-:Y:S01]  /*21180*/  @!P2 STG.E.U8 desc[UR20][R30.64+0x29], R9 ;  /* 0x000029091e00a986 */ /* 0x0003e2000c101114 */
[----:B0-----:R-:W-:Y:S02]  /*21190*/  F2FP.SATFINITE.E5M2.F32.PACK_AB_MERGE_C R7, RZ, R2, RZ ;  /* 0x00000002ff07723e */ /* 0x001fe400048060ff */
[----:B-1----:R-:W-:-:S03]  /*211a0*/  F2FP.SATFINITE.E5M2.F32.PACK_AB_MERGE_C R9, RZ, R3, RZ ;  /* 0x00000003ff09723e */ /* 0x002fc600048060ff */
[----:B------:R0:W-:Y:S01]  /*211b0*/  @!P6 STG.E.U8 desc[UR20][R28.64+0x29], R7 ;  /* 0x000029071c00e986 */ /* 0x0001e2000c101114 */
[----:B---3--:R-:W-:-:S03]  /*211c0*/  FMUL R4, R38, UR22 ;  /* 0x0000001626047c20 */ /* 0x008fc60008400000 */
[----:B------:R-:W3:Y:S02]  /*211d0*/  LDL.LU R38, [R1+0x2d8] ;  /* 0x0002d80001267983 */ /* 0x000ee40000300800 */
[----:B------:R-:W-:Y:S01]  /*211e0*/  F2FP.SATFINITE.E5M2.F32.PACK_AB_MERGE_C R13, RZ, R4, RZ ;  /* 0x00000004ff0d723e */ /* 0x000fe200048060ff */
        /* <DEDUP_REMOVED lines=21> */
[----:B------:R-:W-:Y:S02]  /*21340*/  F2FP.SATFINITE.E5M2.F32.PACK_AB_MERGE_C R5, RZ, R5, RZ ;  /* 0x00000005ff05723e */ /* 0x000fe400048060ff */
        /* <DEDUP_REMOVED lines=204> */
[----:B------:R-:W-:Y:S01]  /*22010*/  F2FP.SATFINITE.E5M2.F32.PACK_AB_MERGE_C R9, RZ, R4, RZ ;  /* 0x00000004ff09723e */ /* 0x000fe200048060ff */
[----:B------:R-:W-:-:S02]  /*22020*/  FMUL R3, R39, UR22 ;  /* 0x0000001627037c20 */ /* 0x000fc40008400000 */
[----:B------:R-:W5:Y:S04]  /*22030*/  LDL.LU R39, [R1+0x394] ;  /* 0x0003940001277983 */ /* 0x000f680000300800 */
[----:B------:R-:W-:Y:S04]  /*22040*/  @!P6 STG.E.U8 desc[UR20][R28.64+0x81], R5 ;  /* 0x000081051c00e986 */ /* 0x000fe8000c101114 */
[----:B------:R-:W-:Y:S04]  /*22050*/  @!P5 STG.E.U8 desc[UR20][R28.64+0x80], R13 ;  /* 0x0000800d1c00d986 */ /* 0x000fe8000c101114 */
[----:B------:R0:W-:Y:S04]  /*22060*/  @!P3 STG.E.U8 desc[UR20][R30.64+0x88], R7 ;  /* 0x000088071e00b986 */ /* 0x0001e8000c101114 */
[----:B------:R1:W-:Y:S01]  /*22070*/  @!P2 STG.E.U8 desc[UR20][R30.64+0x89], R9 ;  /* 0x000089091e00a986 */ /* 0x0003e2000c101114 */
[----:B0-----:R-:W-:-:S02]  /*22080*/  F2FP.SATFINITE.E5M2.F32.PACK_AB_MERGE_C R7, RZ, R2, RZ ;  /* 0x00000002ff07723e */ /* 0x001fc400048060ff */
[----:B-1----:R-:W-:Y:S01]  /*22090*/  F2FP.SATFINITE.E5M2.F32.PACK_AB_MERGE_C R9, RZ, R3, RZ ;  /* 0x00000003ff09723e */ /* 0x002fe200048060ff */
[----:B---3--:R-:W-:Y:S02]  /*220a0*/  FMUL R4, R38, UR22 ;  /* 0x0000001626047c20 */ /* 0x008fe40008400000 */
[----:B------:R-:W3:Y:S03]  /*220b0*/  LDL.LU R38, [R1+0x398] ;  /* 0x0003980001267983 */ /* 0x000ee60000300800 */
[----:B------:R-:W-:Y:S01]  /*220c0*/  F2FP.SATFINITE.E5M2.F32.PACK_AB_MERGE_C R13, RZ, R4, RZ ;  /* 0x00000004ff0d723e */ /* 0x000fe200048060ff */
[----:B------:R-:W-:Y:S02]  /*220d0*/  FMUL R5, R37, UR22 ;  /* 0x0000001625057c20 */ /* 0x000fe40008400000 */
[----:B------:R-:W3:Y:S01]  /*220e0*/  LDL.LU R37, [R1+0x39c] ;  /* 0x00039c0001257983 */ /* 0x000ee20000300800 */
[----:B------:R-:W-:-:S03]  /*220f0*/  FMUL R2, R36, UR22 ;  /* 0x0000001624027c20 */ /* 0x000fc60008400000 */
[----:B------:R-:W3:Y:S01]  /*22100*/  LDL.LU R36, [R1+0x3a0] ;  /* 0x0003a00001247983 */ /* 0x000ee20000300800 */
[----:B--2---:R-:W-:-:S03]  /*22110*/  FMUL R3, R35, UR22 ;  /* 0x0000001623037c20 */ /* 0x004fc60008400000 */
[----:B------:R-:W2:Y:S01]  /*22120*/  LDL.LU R35, [R1+0x3a4] ;  /* 0x0003a40001237983 */ /* 0x000ea20000300800 */
[----:B------:R-:W-:Y:S01]  /*22130*/  F2FP.SATFINITE.E5M2.F32.PACK_AB_MERGE_C R15, RZ, R5, RZ ;  /* 0x00000005ff0f723e */ /* 0x000fe200048060ff */
        /* <DEDUP_REMOVED lines=10> */
[----:B------:R-:W-:Y:S01]  /*221e0*/  @!P5 STG.E.U8 desc[UR20][R28.64+0x88], R11 ;  /* 0x0000880b1c00d986 */ /* 0x000fe2000c101114 */
[----:B------:R-:W-:-:S03]  /*221f0*/  ISETP.LT.OR P5, PT, R0, 0x91, !P0 ;  /* 0x000000910000780c */ /* 0x000fc600047a1670 */
[----:B------:R1:W-:Y:S01]  /*22200*/  @!P3 STG.E.U8 desc[UR20][R30.64+0x90], R9 ;  /* 0x000090091e00b986 */ /* 0x0003e2000c101114 */
[C---:B------:R-:W-:Y:S02]  /*22210*/  ISETP.LT.OR P3, PT, R0.reuse, 0x99, !P1 ;  /* 0x000000990000780c */ /* 0x040fe40004f61670 */
[----:B0-----:R-:W-:Y:S01]  /*22220*/  F2FP.SATFINITE.E5M2.F32.PACK_AB_MERGE_C R7, RZ, R2, RZ ;  /* 0x00000002ff07723e */ /* 0x001fe200048060ff */
[----:B------:R-:W-:Y:S01]  /*22230*/  @!P2 STG.E.U8 desc[UR20][R30.64+0x91], R13 ;  /* 0x0000910d1e00a986 */ /* 0x000fe2000c101114 */
[----:B------:R-:W-:Y:S02]  /*22240*/  ISETP.LT.OR P2, PT, R0, 0x9a, !P1 ;  /* 0x0000009a0000780c */ /* 0x000fe40004f41670 */
        /* <DEDUP_REMOVED lines=86> */
[----:B------:R-:W-:Y:S01]  /*227b0*/  FMUL R2, R39, UR22 ;  /* 0x0000001627027c20 */ /* 0x000fe20008400000 */
[----:B------:R-:W-:Y:S02]  /*227c0*/  ISETP.LT.OR P6, PT, R0, 0xba, !P0 ;  /* 0x000000ba0000780c */ /* 0x000fe400047c1670 */
[----:B------:R-:W5:Y:S02]  /*227d0*/  LDL.LU R39, [R1+0x3f4] ;  /* 0x0003f40001277983 */ /* 0x000f640000300800 */
[----:B0-----:R-:W-:Y:S02]  /*227e0*/  F2FP.SATFINITE.E5M2.F32.PACK_AB_MERGE_C R7, RZ, R2, RZ ;  /* 0x00000002ff07723e */ /* 0x001fe400048060ff */
        /* <DEDUP_REMOVED lines=28> */
[C---:B------:R-:W-:Y:S02]  /*229b0*/  ISETP.LT.OR P2, PT, R0.reuse, 0xca, !P1 ;  /* 0x000000ca0000780c */ /* 0x040fe40004f41670 */
[----:B0-----:R-:W-:Y:S02]  /*229c0*/  F2FP.SATFINITE.E5M2.F32.PACK_AB_MERGE_C R7, RZ, R2, RZ ;  /* 0x00000002ff07723e */ /* 0x001fe400048060ff */
[----:B-1----:R-:W-:Y:S01]  /*229d0*/  F2FP.SATFINITE.E5M2.F32.PACK_AB_MERGE_C R9, RZ, R3, RZ ;  /* 0x00000003ff09723e */ /* 0x002fe200048060ff */
[----:B------:R-:W-:Y:S02]  /*229e0*/  FMUL R2, R41, UR22 ;  /* 0x0000001629027c20 */ /* 0x000fe40008400000 */
[----:B------:R0:W-:Y:S01]  /*229f0*/  @!P6 STG.E.U8 desc[UR20][R28.64+0xc1], R7 ;  /* 0x0000c1071c00e986 */ /* 0x0001e2000c101114 */
[----:B------:R-:W-:-:S03]  /*22a00*/  ISETP.LT.OR P6, PT, R0, 0xca, !P0 ;  /* 0x000000ca0000780c */ /* 0x000fc600047c1670 */
[----:B------:R-:W5:Y:S01]  /*22a10*/  LDL.LU R41, [R1+0x410] ;  /* 0x0004100001297983 */ /* 0x000f620000300800 */
[----:B------:R-:W-:Y:S01]  /*22a20*/  F2FP.SATFINITE.E5M2.F32.PACK_AB_MERGE_C R13, RZ, R4, RZ ;  /* 0x00000004ff0d723e */ /* 0x000fe200048060ff */
[----:B------:R-:W-:Y:S02]  /*22a30*/  FMUL R3, R39, UR22 ;  /* 0x0000001627037c20 */ /* 0x000fe40008400000 */
[----:B------:R-:W5:Y:S01]  /*22a40*/  LDL.LU R39, [R1+0x414] ;  /* 0x0004140001277983 */ /* 0x000f620000300800 */
[----:B0-----:R-:W-:-:S03]  /*22a50*/  F2FP.SATFINITE.E5M2.F32.PACK_AB_MERGE_C R7, RZ, R2, RZ ;  /* 0x00000002ff07723e */ /* 0x001fc600048060ff */
        /* <DEDUP_REMOVED lines=21> */
[C---:B------:R-:W-:Y:S01]  /*22bb0*/  ISETP.LT.OR P3, PT, R0.reuse, 0xd1, !P1 ;  /* 0x000000d10000780c */ /* 0x040fe20004f61670 */
[----:B------:R-:W5:Y:S01]  /*22bc0*/  LDL.LU R42, [R1+0x430] ;  /* 0x00043000012a7983 */ /* 0x000f620000300800 */
[C---:B------:R-:W-:Y:S02]  /*22bd0*/  ISETP.LT.OR P2, PT, R0.reuse, 0xd2, !P1 ;  /* 0x000000d20000780c */ /* 0x040fe40004f41670 */
[----:B------:R-:W-:Y:S02]  /*22be0*/  ISETP.LT.OR P6, PT, R0, 0xd2, !P0 ;  /* 0x000000d20000780c */ /* 0x000fe400047c1670 */
[----:B------:R-:W-:-:S05]  /*22bf0*/  F2FP.SATFINITE.E5M2.F32.PACK_AB_MERGE_C R5, RZ, R5, RZ ;  /* 0x00000005ff05723e */ /* 0x000fca00048060ff */
[----:B------:R0:W-:Y:S01]  /*22c00*/  @!P5 STG.E.U8 desc[UR20][R28.64+0xc8], R5 ;  /* 0x0000c8051c00d986 */ /* 0x0001e2000c101114 */
[----:B------:R-:W-:-:S03]  /*22c10*/  ISETP.LT.OR P5, PT, R0, 0xd1, !P0 ;  /* 0x000000d10000780c */ /* 0x000fc600047a1670 */
[----:B------:R-:W-:Y:S01]  /*22c20*/  @!P3 STG.E.U8 desc[UR20][R30.64+0xd0], R9 ;  /* 0x0000d0091e00b986 */ /* 0x000fe2000c101114 */
[----:B------:R-:W-:-:S03]  /*22c30*/  ISETP.LT.OR P3, PT, R0, 0xd9, !P1 ;  /* 0x000000d90000780c */ /* 0x000fc60004f61670 */
[----:B------:R1:W-:Y:S01]  /*22c40*/  @!P2 STG.E.U8 desc[UR20][R30.64+0xd1], R11 ;  /* 0x0000d10b1e00a986 */ /* 0x0003e2000c101114 */
[----:B0-----:R-:W-:Y:S02]  /*22c50*/  F2FP.SATFINITE.E5M2.F32.PACK_AB_MERGE_C R5, RZ, R3, RZ ;  /* 0x00000003ff05723e */ /* 0x001fe400048060ff */
[----:B------:R-:W-:-:S03]  /*22c60*/  ISETP.LT.OR P2, PT, R0, 0xda, !P1 ;  /* 0x000000da0000780c */ /* 0x000fc60004f41670 */
[----:B------:R-:W-:Y:S01]  /*22c70*/  @!P6 STG.E.U8 desc[UR20][R28.64+0xd1], R5 ;  /* 0x0000d1051c00e986 */ /* 0x000fe2000c101114 */
[----:B-1----:R-:W-:Y:S02]  /*22c80*/  F2FP.SATFINITE.E5M2.F32.PACK_AB_MERGE_C R11, RZ, R2, RZ ;  /* 0x00000002ff0b723e */ /* 0x002fe400048060ff */
[----:B------:R-:W-:Y:S01]  /*22c90*/  ISETP.LT.OR P6, PT, R0, 0xda, !P0 ;  /* 0x000000da0000780c */ /* 0x000fe200047c1670 */
[----:B------:R-:W-:Y:S02]  /*22ca0*/  FMUL R2, R41, UR22 ;  /* 0x0000001629027c20 */ /* 0x000fe40008400000 */
[----:B------:R-:W5:Y:S01]  /*22cb0*/  LDL.LU R41, [R1+0x434] ;  /* 0x0004340001297983 */ /* 0x000f620000300800 */
[----:B------:R-:W-:-:S03]  /*22cc0*/  FMUL R3, R39, UR22 ;  /* 0x0000001627037c20 */ /* 0x000fc60008400000 */
[----:B------:R-:W5:Y:S01]  /*22cd0*/  LDL.LU R39, [R1+0x438] ;  /* 0x0004380001277983 */ /* 0x000f620000300800 */
[----:B------:R-:W-:-:S03]  /*22ce0*/  F2FP.SATFINITE.E5M2.F32.PACK_AB_MERGE_C R9, RZ, R4, RZ ;  /* 0x00000004ff09723e */ /* 0x000fc600048060ff */
        /* <DEDUP_REMOVED lines=12> */
[----:B------:R-:W3:Y:S02]  /*22db0*/  LDL.LU R36, [R1+0x444] ;  /* 0x0004440001247983 */ /* 0x000ee40000300800 */
[----:B0-----:R-:W-:Y:S01]  /*22dc0*/  F2FP.SATFINITE.E5M2.F32.PACK_AB_MERGE_C R7, RZ, R2, RZ ;  /* 0x00000002ff07723e */ /* 0x001fe200048060ff */
[----:B--2---:R-:W-:Y:S02]  /*22dd0*/  FMUL R3, R35, UR22 ;  /* 0x0000001623037c20 */ /* 0x004fe40008400000 */
        /* <DEDUP_REMOVED lines=15> */
[----:B------:R-:W-:Y:S02]  /*22ed0*/  F2FP.SATFINITE.E5M2.F32.PACK_AB_MERGE_C R5, RZ, R5, RZ ;  /* 0x00000005ff05723e */ /* 0x000fe400048060ff */
[----:B0-----:R-:W-:Y:S01]  /*22ee0*/  F2FP.SATFINITE.E5M2.F32.PACK_AB_MERGE_C R11, RZ, R4, RZ ;  /* 0x00000004ff0b723e */ /* 0x001fe200048060ff */
[----:B------:R0:W-:Y:S01]  /*22ef0*/  @!P6 STG.E.U8 desc[UR20][R28.64+0xe1], R7 ;  /* 0x0000e1071c00e986 */ /* 0x0001e2000c101114 */
[C---:B------:R-:W-:Y:S02]  /*22f00*/  ISETP.LT.OR P6, PT, R0.reuse, 0xea, !P0 ;  /* 0x000000ea0000780c */ /* 0x040fe400047c1670 */
[----:B-1----:R-:W-:Y:S01]  /*22f10*/  F2FP.SATFINITE.E5M2.F32.PACK_AB_MERGE_C R9, RZ, R3, RZ ;  /* 0x00000003ff09723e */ /* 0x002fe200048060ff */
[----:B------:R1:W-:Y:S01]  /*22f20*/  @!P5 STG.E.U8 desc[UR20][R28.64+0xe0], R5 ;  /* 0x0000e0051c00d986 */ /* 0x0003e2000c101114 */
[----:B------:R-:W-:-:S03]  /*22f30*/  ISETP.LT.OR P5, PT, R0, 0xe9, !P0 ;  /* 0x000000e90000780c */ /* 0x000fc600047a1670 */
[----:B------:R-:W-:Y:S01]  /*22f40*/  @!P2 STG.E.U8 desc[UR20][R30.64+0xe9], R11 ;  /* 0x0000e90b1e00a986 */ /* 0x000fe2000c101114 */
[----:B------:R-:W-:Y:S01]  /*22f50*/  ISETP.LT.OR P2, PT, R0, 0xf2, !P1 ;  /* 0x000000f20000780c */ /* 0x000fe20004f41670 */
[----:B------:R-:W-:Y:S02]  /*22f60*/  FMUL R3, R42, UR22 ;  /* 0x000000162a037c20 */ /* 0x000fe40008400000 */
[----:B------:R3:W-:Y:S01]  /*22f70*/  @!P3 STG.E.U8 desc[UR20][R30.64+0xe8], R9 ;  /* 0x0000e8091e00b986 */ /* 0x0007e2000c101114 */
[----:B------:R-:W-:Y:S01]  /*22f80*/  ISETP.LT.OR P3, PT, R0, 0xf1, !P1 ;  /* 0x000000f10000780c */ /* 0x000fe20004f61670 */
[----:B------:R-:W-:Y:S01]  /*22f90*/  FMUL R4, R39, UR22 ;  /* 0x0000001627047c20 */ /* 0x000fe20008400000 */
[----:B------:R-:W-:Y:S01]  /*22fa0*/  F2FP.SATFINITE.E5M2.F32.PACK_AB_MERGE_C R13, RZ, R2, RZ ;  /* 0x00000002ff0d723e */ /* 0x000fe200048060ff */
[----:B------:R-:W-:Y:S01]  /*22fb0*/  FMUL R2, R41, UR22 ;  /* 0x0000001629027c20 */ /* 0x000fe20008400000 */
[----:B------:R-:W-:Y:S02]  /*22fc0*/  F2FP.SATFINITE.E5M2.F32.PACK_AB_MERGE_C R3, RZ, R3, RZ ;  /* 0x00000003ff03723e */ /* 0x000fe400048060ff */
[----:B0-----:R-:W-:-:S02]  /*22fd0*/  F2FP.SATFINITE.E5M2.F32.PACK_AB_MERGE_C R7, RZ, R4, RZ ;  /* 0x00000004ff07723e */ /* 0x001fc400048060ff */
[----:B-1----:R-:W-:Y:S01]  /*22fe0*/  F2FP.SATFINITE.E5M2.F32.PACK_AB_MERGE_C R5, RZ, R2, RZ ;  /* 0x00000002ff05723e */ /* 0x002fe200048060ff */
[----:B------:R-:W-:Y:S01]  /*22ff0*/  @!P5 STG.E.U8 desc[UR20][R28.64+0xe8], R13 ;  /* 0x0000e80d1c00d986 */ /* 0x000fe2000c101114 */
[----:B------:R-:W-:-:S03]  /*23000*/  ISETP.LT.OR P5, PT, R0, 0xf1, !P0 ;  /* 0x000000f10000780c */ /* 0x000fc600047a1670 */
[----:B------:R-:W-:Y:S01]  /*23010*/  @!P6 STG.E.U8 desc[UR20][R28.64+0xe9], R3 ;  /* 0x0000e9031c00e986 */ /* 0x000fe2000c101114 */
[----:B------:R-:W-:-:S03]  /*23020*/  ISETP.LT.OR P6, PT, R0, 0xf2, !P0 ;  /* 0x000000f20000780c */ /* 0x000fc600047c1670 */
[----:B------:R0:W-:Y:S01]  /*23030*/  @!P2 STG.E.U8 desc[UR20][R30.64+0xf1], R7 ;  /* 0x0000f1071e00a986 */ /* 0x0001e2000c101114 */
[C---:B------:R-:W-:Y:S02]  /*23040*/  ISETP.LT.OR P2, PT, R0.reuse, 0xf9, !P1 ;  /* 0x000000f90000780c */ /* 0x040fe40004f41670 */
[C---:B------:R-:W-:Y:S01]  /*23050*/  ISETP.LT.OR P1, PT, R0.reuse, 0xfa, !P1 ;  /* 0x000000fa0000780c */ /* 0x040fe20004f21670 */
[----:B------:R5:W-:Y:S01]  /*23060*/  @!P3 STG.E.U8 desc[UR20][R30.64+0xf0], R5 ;  /* 0x0000f0051e00b986 */ /* 0x000be2000c101114 */
[C---:B------:R-:W-:Y:S02]  /*23070*/  ISETP.LT.OR P3, PT, R0.reuse, 0xf9, !P0 ;  /* 0x000000f90000780c */ /* 0x040fe40004761670 */
[----:B------:R-:W-:Y:S01]  /*23080*/  ISETP.LT.OR P0, PT, R0, 0xfa, !P0 ;  /* 0x000000fa0000780c */ /* 0x000fe20004701670 */
[----:B---3--:R-:W-:-:S05]  /*23090*/  FMUL R2, R38, UR22 ;  /* 0x0000001626027c20 */ /* 0x008fca0008400000 */
[----:B------:R-:W-:-:S05]  /*230a0*/  F2FP.SATFINITE.E5M2.F32.PACK_AB_MERGE_C R9, RZ, R2, RZ ;  /* 0x00000002ff09723e */ /* 0x000fca00048060ff */
[----:B------:R1:W-:Y:S01]  /*230b0*/  @!P5 STG.E.U8 desc[UR20][R28.64+0xf0], R9 ;  /* 0x0000f0091c00d986 */ /* 0x0003e2000c101114 */
[----:B------:R-:W-:Y:S01]  /*230c0*/  FMUL R0, R37, UR22 ;  /* 0x0000001625007c20 */ /* 0x000fe20008400000 */
[----:B------:R-:W-:-:S04]  /*230d0*/  FMUL R2, R36, UR22 ;  /* 0x0000001624027c20 */ /* 0x000fc80008400000 */
[----:B0-----:R-:W-:Y:S01]  /*230e0*/  F2FP.SATFINITE.E5M2.F32.PACK_AB_MERGE_C R7, RZ, R0, RZ ;  /* 0x00000000ff07723e */ /* 0x001fe200048060ff */
[----:B--2---:R-:W-:Y:S01]  /*230f0*/  FMUL R3, R35, UR22 ;  /* 0x0000001623037c20 */ /* 0x004fe20008400000 */
[----:B------:R-:W-:-:S04]  /*23100*/  F2FP.SATFINITE.E5M2.F32.PACK_AB_MERGE_C R11, RZ, R2, RZ ;  /* 0x00000002ff0b723e */ /* 0x000fc800048060ff */
[----:B------:R-:W-:Y:S01]  /*23110*/  F2FP.SATFINITE.E5M2.F32.PACK_AB_MERGE_C R3, RZ, R3, RZ ;  /* 0x00000003ff03723e */ /* 0x000fe200048060ff */
[----:B------:R1:W-:Y:S04]  /*23120*/  @!P6 STG.E.U8 desc[UR20][R28.64+0xf1], R7 ;  /* 0x0000f1071c00e986 */ /* 0x0003e8000c101114 */
[----:B------:R1:W-:Y:S04]  /*23130*/  @!P2 STG.E.U8 desc[UR20][R30.64+0xf8], R11 ;  /* 0x0000f80b1e00a986 */ /* 0x0003e8000c101114 */
[----:B------:R1:W-:Y:S01]  /*23140*/  @!P1 STG.E.U8 desc[UR20][R30.64+0xf9], R3 ;  /* 0x0000f9031e009986 */ /* 0x0003e2000c101114 */
[----:B----4-:R-:W-:Y:S01]  /*23150*/  FMUL R4, R33, UR22 ;  /* 0x0000001621047c20 */ /* 0x010fe20008400000 */
[----:B-----5:R-:W-:-:S04]  /*23160*/  FMUL R5, R32, UR22 ;  /* 0x0000001620057c20 */ /* 0x020fc80008400000 */
[----:B------:R-:W-:Y:S02]  /*23170*/  F2FP.SATFINITE.E5M2.F32.PACK_AB_MERGE_C R13, RZ, R4, RZ ;  /* 0x00000004ff0d723e */ /* 0x000fe400048060ff */
[----:B------:R-:W-:-:S03]  /*23180*/  F2FP.SATFINITE.E5M2.F32.PACK_AB_MERGE_C R5, RZ, R5, RZ ;  /* 0x00000005ff05723e */ /* 0x000fc600048060ff */
[----:B------:R1:W-:Y:S04]  /*23190*/  @!P3 STG.E.U8 desc[UR20][R28.64+0xf8], R13 ;  /* 0x0000f80d1c00b986 */ /* 0x0003e8000c101114 */
[----:B------:R1:W-:Y:S02]  /*231a0*/  @!P0 STG.E.U8 desc[UR20][R28.64+0xf9], R5 ;  /* 0x0000f9051c008986 */ /* 0x0003e4000c101114 */
.L_x_545:
[----:B------:R-:W-:Y:S05]  /*231b0*/  BSYNC B0 ;  /* 0x0000000000007941 */ /* 0x000fea0003800000 */
.L_x_31:
[----:B-12---:R-:W2:Y:S04]  /*231c0*/  LDL.LU R3, [R1+0x454] ;  /* 0x0004540001037983 */ /* 0x006ea80000300800 */
[----:B------:R-:W2:Y:S01]  /*231d0*/  LDL.LU R2, [R1+0x458] ;  /* 0x0004580001027983 */ /* 0x000ea20000300800 */
[----:B------:R-:W-:Y:S01]  /*231e0*/  ULDC UR6, c[0x0][0xc] ;  /* 0x0000030000067ab9 */ /* 0x000fe20000000800 */
[----:B------:R-:W-:Y:S01]  /*231f0*/  ULDC UR7, c[0x0][0x10] ;  /* 0x0000040000077ab9 */ /* 0x000fe20000000800 */
[----:B---34-:R-:W2:Y:S01]  /*23200*/  LDC R5, c[0x0][0x14] ;  /* 0x00000500ff057b82 */ /* 0x018ea20000000800 */
[----:B------:R-:W-:Y:S01]  /*23210*/  UIMAD.WIDE.U32 UR6, UR6, UR7, URZ ;  /* 0x00000007060672a5 */ /* 0x000fe2000f8e003f */
[----:B-----5:R-:W-:Y:S01]  /*23220*/  PRMT R0, RZ, 0x7610, R0 ;  /* 0x00007610ff007816 */ /* 0x020fe20000000000 */
[----:B------:R-:W-:-:S04]  /*23230*/  UMOV UR10, 0xffffffff ;  /* 0xffffffff000a7882 */ /* 0x000fc80000000000 */
[----:B--2---:R-:W-:-:S04]  /*23240*/  IMAD.WIDE.U32 R2, R5, UR6, R2 ;  /* 0x0000000605027c25 */ /* 0x004fc8000f8e0002 */
[----:B------:R-:W-:Y:S01]  /*23250*/  IMAD R5, R5, UR7, RZ ;  /* 0x0000000705057c24 */ /* 0x000fe2000f8e02ff */
[----:B------:R-:W-:Y:S01]  /*23260*/  ULDC.64 UR6, c[0x0][0x650] ;  /* 0x0001940000067ab9 */ /* 0x000fe20000000a00 */
[----:B------:R-:W-:Y:S01]  /*23270*/  IMAD.MOV.U32 R11, RZ, RZ, R2 ;  /* 0x000000ffff0b7224 */ /* 0x000fe200078e0002 */
[----:B------:R-:W-:Y:S01]  /*23280*/  ISETP.GE.U32.AND P0, PT, R2, UR6, PT ;  /* 0x0000000602007c0c */ /* 0x000fe2000bf06070 */
[----:B------:R-:W-:Y:S02]  /*23290*/  IMAD.IADD R13, R3, 0x1, R5 ;  /* 0x00000001030d7824 */ /* 0x000fe400078e0205 */
[----:B------:R-:W-:-:S03]  /*232a0*/  IMAD.MOV.U32 R2, RZ, RZ, -0x1 ;  /* 0xffffffffff027424 */ /* 0x000fc600078e00ff */
[----:B------:R1:W-:Y:S01]  /*232b0*/  STL [R1+0x454], R13 ;  /* 0x0004540d01007387 */ /* 0x0003e20000100800 */
[----:B------:R-:W-:-:S03]  /*232c0*/  ISETP.GE.U32.AND.EX P0, PT, R13, UR7, PT, P0 ;  /* 0x000000070d007c0c */ /* 0x000fc6000bf06100 */
[----:B------:R1:W-:Y:S04]  /*232d0*/  STL [R1+0x458], R11 ;  /* 0x0004580b01007387 */ /* 0x0003e80000100800 */
[----:B------:R1:W-:Y:S06]  /*232e0*/  STL [R1+0x45c], R2 ;  /* 0x00045c0201007387 */ /* 0x0003ec0000100800 */
[----:B------:R-:W-:Y:S05]  /*232f0*/  @P0 BRA `(.L_x_546) ;  /* 0x0000000400740947 */ /* 0x000fea0003800000 */
[----:B------:R-:W2:Y:S01]  /*23300*/  S2R R8, SR_CTAID.X ;  /* 0x0000000000087919 */ /* 0x000ea20000002500 */
[----:B------:R-:W-:Y:S01]  /*23310*/  ULDC.64 UR16, c[0x0][0x628] ;  /* 0x00018a0000107ab9 */ /* 0x000fe20000000a00 */
[----:B------:R-:W3:Y:S01]  /*23320*/  LDC R9, c[0x0][0x144] ;  /* 0x00005100ff097b82 */ /* 0x000ee20000000800 */
[----:B------:R-:W-:Y:S01]  /*23330*/  ULDC UR6, c[0x0][0x150] ;  /* 0x0000540000067ab9 */ /* 0x000fe20000000800 */
[----:B------:R-:W4:Y:S01]  /*23340*/  S2R R12, SR_CTAID.Y ;  /* 0x00000000000c7919 */ /* 0x000f220000002600 */
[----:B------:R-:W-:Y:S01]  /*23350*/  ISETP.NE.U32.AND P0, PT, RZ, UR16, PT ;  /* 0x00000010ff007c0c */ /* 0x000fe2000bf05070 */
[----:B------:R-:W-:Y:S01]  /*23360*/  ULDC UR18, c[0x0][0x630] ;  /* 0x00018c0000127ab9 */ /* 0x000fe20000000800 */
[----:B------:R-:W-:Y:S02]  /*23370*/  R2UR UR14, R11 ;  /* 0x000000000b0e72ca */ /* 0x000fe400000e0000 */
[----:B------:R-:W-:Y:S01]  /*23380*/  ISETP.NE.AND.EX P0, PT, RZ, UR17, PT, P0 ;  /* 0x00000011ff007c0c */ /* 0x000fe2000bf05300 */
[----:B0-----:R-:W0:Y:S01]  /*23390*/  LDC.64 R6, c[0x0][0x620] ;  /* 0x00018800ff067b82 */ /* 0x001e220000000a00 */
[----:B------:R-:W-:-:S02]  /*233a0*/  R2UR UR15, R13 ;  /* 0x000000000d0f72ca */ /* 0x000fc400000e0000 */
[----:B--2---:R-:W-:-:S05]  /*233b0*/  I2FP.F32.U32 R0, R8 ;  /* 0x0000000800007245 */ /* 0x004fca0000201000 */
[----:B------:R-:W-:-:S06]  /*233c0*/  FMUL R0, R0, UR6 ;  /* 0x0000000600007c20 */ /* 0x000fcc0008400000 */
[----:B------:R-:W2:Y:S01]  /*233d0*/  F2I.U32.TRUNC.NTZ R0, R0 ;  /* 0x0000000000007305 */ /* 0x000ea2000020f000 */
[----:B----4-:R-:W-:Y:S05]  /*233e0*/  @!P0 BRA `(.L_x_547) ;  /* 0x0000000000308947 */ /* 0x010fea0003800000 */
        /* <DEDUP_REMOVED lines=12> */
.L_x_547:
[----:B------:R-:W-:Y:S01]  /*234b0*/  USHF.R.U64 UR10, UR14, UR18, UR15 ;  /* 0x000000120e0a7299 */ /* 0x000fe2000800120f */
[----:B------:R-:W4:Y:S01]  /*234c0*/  LDC.64 R20, c[0x0][0x640] ;  /* 0x00019000ff147b82 */ /* 0x000f220000000a00 */
[----:B------:R-:W-:Y:S01]  /*234d0*/  USHF.R.U32.HI UR6, URZ, UR18, UR15 ;  /* 0x000000123f067299 */ /* 0x000fe2000801160f */
[----:B--2---:R-:W-:Y:S02]  /*234e0*/  IMAD.MOV R10, RZ, RZ, -R0 ;  /* 0x000000ffff0a7224 */ /* 0x004fe400078e0a00 */
[----:B-1----:R-:W-:Y:S01]  /*234f0*/  IMAD.MOV.U32 R2, RZ, RZ, R11 ;  /* 0x000000ffff027224 */ /* 0x002fe200078e000b */
[----:B------:R-:W-:Y:S01]  /*23500*/  IADD3 R5, P0, RZ, -UR10, RZ ;  /* 0x8000000aff057c10 */ /* 0x000fe2000ff1e0ff */
[----:B---3--:R-:W-:Y:S02]  /*23510*/  IMAD R17, R9, R10, R8 ;  /* 0x0000000a09117224 */ /* 0x008fe400078e0208 */
[----:B------:R-:W1:Y:S02]  /*23520*/  LDC R4, c[0x0][0x618] ;  /* 0x00018600ff047b82 */ /* 0x000e640000000800 */
[----:B------:R-:W-:Y:S01]  /*23530*/  IMAD.X R3, RZ, RZ, ~UR6, P0 ;  /* 0x80000006ff037e24 */ /* 0x000fe200080e06ff */
[----:B------:R-:W-:-:S03]  /*23540*/  ULDC UR6, c[0x0][0x154] ;  /* 0x0000550000067ab9 */ /* 0x000fc60000000800 */
[-C--:B0-----:R-:W-:Y:S02]  /*23550*/  IMAD R0, R3, R6.reuse, RZ ;  /* 0x0000000603007224 */ /* 0x081fe400078e02ff */
[----:B------:R-:W0:Y:S01]  /*23560*/  LDC R14, c[0x0][0x608] ;  /* 0x00018200ff0e7b82 */ /* 0x000e220000000800 */
[----:B------:R-:W-:Y:S02]  /*23570*/  IMAD.MOV.U32 R3, RZ, RZ, R13 ;  /* 0x000000ffff037224 */ /* 0x000fe400078e000d */
[----:B------:R-:W-:-:S05]  /*23580*/  IMAD.WIDE.U32 R2, R5, R6, R2 ;  /* 0x0000000605027225 */ /* 0x000fca00078e0002 */
[----:B------:R-:W2:Y:S01]  /*23590*/  LDC R18, c[0x0][0x658] ;  /* 0x00019600ff127b82 */ /* 0x000ea20000000800 */
[----:B------:R-:W-:Y:S01]  /*235a0*/  IMAD R5, R5, R7, R0 ;  /* 0x0000000705057224 */ /* 0x000fe200078e0200 */
[----:B------:R-:W-:Y:S01]  /*235b0*/  I2FP.F32.U32 R0, R12 ;  /* 0x0000000c00007245 */ /* 0x000fe20000201000 */
[----:B------:R-:W-:Y:S01]  /*235c0*/  IMAD.MOV.U32 R7, RZ, RZ, 0x1 ;  /* 0x00000001ff077424 */ /* 0x000fe200078e00ff */
[----:B----4-:R-:W-:Y:S01]  /*235d0*/  ISETP.NE.U32.AND P0, PT, R20, RZ, PT ;  /* 0x000000ff1400720c */ /* 0x010fe20003f05070 */
[----:B------:R-:W-:Y:S02]  /*235e0*/  IMAD.IADD R3, R3, 0x1, R5 ;  /* 0x0000000103037824 */ /* 0x000fe400078e0205 */
[----:B------:R-:W-:Y:S01]  /*235f0*/  FMUL R0, R0, UR6 ;  /* 0x0000000600007c20 */ /* 0x000fe20008400000 */
[----:B------:R-:W3:Y:S01]  /*23600*/  LDC R15, c[0x0][0x148] ;  /* 0x00005200ff0f7b82 */ /* 0x000ee20000000800 */
[----:B------:R-:W-:Y:S01]  /*23610*/  ISETP.NE.AND.EX P0, PT, R21, RZ, PT, P0 ;  /* 0x000000ff1500720c */ /* 0x000fe20003f05300 */
[----:B------:R-:W-:Y:S01]  /*23620*/  IMAD.MOV.U32 R5, RZ, RZ, -0x1 ;  /* 0xffffffffff057424 */ /* 0x000fe200078e00ff */
[-CC-:B-1----:R-:W-:Y:S01]  /*23630*/  SHF.R.U64 R10, R2, R4.reuse, R3.reuse ;  /* 0x00000004020a7219 */ /* 0x182fe20000001203 */
[----:B------:R1:W4:Y:S01]  /*23640*/  F2I.U32.TRUNC.NTZ R13, R0 ;  /* 0x00000000000d7305 */ /* 0x000322000020f000 */
[----:B------:R-:W-:-:S03]  /*23650*/  SHF.R.U32.HI R3, RZ, R4, R3 ;  /* 0x00000004ff037219 */ /* 0x000fc60000011603 */
[----:B------:R-:W1:Y:S01]  /*23660*/  LDC R16, c[0x0][0x600] ;  /* 0x00018000ff107b82 */ /* 0x000e620000000800 */
[-CC-:B0-----:R-:W-:Y:S02]  /*23670*/  SHF.R.U64 R8, R10, R14.reuse, R3.reuse ;  /* 0x0000000e0a087219 */ /* 0x181fe40000001203 */
[----:B------:R-:W-:-:S05]  /*23680*/  SHF.R.U32.HI R3, RZ, R14, R3 ;  /* 0x0000000eff037219 */ /* 0x000fca0000011603 */
[----:B------:R-:W0:Y:S01]  /*23690*/  LDC R22, c[0x0][0x648] ;  /* 0x00019200ff167b82 */ /* 0x000e220000000800 */
[-CC-:B--2---:R-:W-:Y:S02]  /*236a0*/  SHF.R.U64 R11, R8, R18.reuse, R3.reuse ;  /* 0x00000012080b7219 */ /* 0x184fe40000001203 */
[-C--:B------:R-:W-:Y:S02]  /*236b0*/  SHF.L.U32 R5, R5, R18.reuse, RZ ;  /* 0x0000001205057219 */ /* 0x080fe400000006ff */
[-C--:B------:R-:W-:Y:S01]  /*236c0*/  SHF.R.U32.HI R3, RZ, R18.reuse, R3 ;  /* 0x00000012ff037219 */ /* 0x080fe20000011603 */
[----:B------:R-:W-:Y:S01]  /*236d0*/  IMAD.MOV.U32 R2, RZ, RZ, R11 ;  /* 0x000000ffff027224 */ /* 0x000fe200078e000b */
[----:B------:R-:W-:Y:S01]  /*236e0*/  SHF.L.U32 R40, R7, R18, RZ ;  /* 0x0000001207287219 */ /* 0x000fe200000006ff */
[----:B------:R-:W2:Y:S01]  /*236f0*/  LDC R23, c[0x0][0x638] ;  /* 0x00018e00ff177b82 */ /* 0x000ea20000000800 */
[----:B------:R-:W-:-:S07]  /*23700*/  LOP3.LUT R19, RZ, R5, RZ, 0x33, !PT ;  /* 0x00000005ff137212 */ /* 0x000fce00078e33ff */
[----:B------:R-:W0:Y:S01]  /*23710*/  LDC R24, c[0x0][0x610] ;  /* 0x00018400ff187b82 */ /* 0x000e220000000800 */
[----:B----4-:R-:W-:Y:S05]  /*23720*/  @!P0 BRA `(.L_x_548) ;  /* 0x0000000000288947 */ /* 0x010fea0003800000 */
[----:B-1----:R-:W1:Y:S02]  /*23730*/  LDC R0, c[0x0][0x64c] ;  /* 0x00019300ff007b82 */ /* 0x002e640000000800 */
[----:B-1----:R-:W-:-:S05]  /*23740*/  IADD3 R7, P0, R11, R0, RZ ;  /* 0x000000000b077210 */ /* 0x002fca0007f1e0ff */
        /* <DEDUP_REMOVED lines=8> */
.L_x_548:
[----:B01----:R-:W-:Y:S01]  /*237d0*/  SHF.R.U64 R0, R2, R22, R3 ;  /* 0x0000001602007219 */ /* 0x003fe20000001203 */
[----:B------:R-:W-:Y:S01]  /*237e0*/  VIADD R5, R16, 0xffffffff ;  /* 0xffffffff10057836 */ /* 0x000fe20000000000 */
[----:B------:R-:W-:Y:S01]  /*237f0*/  LOP3.LUT R3, R8, R19, RZ, 0xc0, !PT ;  /* 0x0000001308037212 */ /* 0x000fe200078ec0ff */
[----:B------:R-:W-:Y:S02]  /*23800*/  IMAD.MOV R13, RZ, RZ, -R13 ;  /* 0x000000ffff0d7224 */ /* 0x000fe400078e0a0d */
[----:B------:R-:W-:Y:S02]  /*23810*/  IMAD.MOV R2, RZ, RZ, -R0 ;  /* 0x000000ffff027224 */ /* 0x000fe400078e0a00 */
[----:B------:R-:W-:Y:S01]  /*23820*/  IMAD R40, R40, R0, R3 ;  /* 0x0000000028287224 */ /* 0x000fe200078e0203 */
[----:B------:R-:W-:Y:S01]  /*23830*/  LOP3.LUT R3, R10, R5, RZ, 0xc0, !PT ;  /* 0x000000050a037212 */ /* 0x000fe200078ec0ff */
[----:B---3--:R-:W-:Y:S02]  /*23840*/  @P4 IMAD R17, R15, R13, R12 ;  /* 0x0000000d0f114224 */ /* 0x008fe400078e020c */
[----:B--2---:R-:W-:-:S02]  /*23850*/  IMAD R0, R2, R23, R11 ;  /* 0x0000001702007224 */ /* 0x004fc400078e020b */
[----:B------:R-:W-:Y:S02]  /*23860*/  IMAD.MOV.U32 R2, RZ, RZ, 0x1 ;  /* 0x00000001ff027424 */ /* 0x000fe400078e00ff */
[----:B------:R-:W-:Y:S02]  /*23870*/  IMAD R40, R40, R24, R17 ;  /* 0x0000001828287224 */ /* 0x000fe400078e0211 */
[----:B------:R-:W-:Y:S01]  /*23880*/  IMAD R3, R0, R16, R3 ;  /* 0x0000001000037224 */ /* 0x000fe200078e0203 */
[----:B------:R-:W-:-:S04]  /*23890*/  PRMT R0, R2, 0x7610, R0 ;  /* 0x0000761002007816 */ /* 0x000fc80000000000 */
[----:B------:R-:W-:Y:S02]  /*238a0*/  SEL R2, R3, R40, !P4 ;  /* 0x0000002803027207 */ /* 0x000fe40006000000 */
[----:B------:R-:W-:-:S03]  /*238b0*/  SEL R40, R40, R3, !P4 ;  /* 0x0000000328287207 */ /* 0x000fc60006000000 */
[----:B------:R2:W-:Y:S04]  /*238c0*/  STL [R1+0x45c], R2 ;  /* 0x00045c0201007387 */ /* 0x0005e80000100800 */
.L_x_546:
[----:B------:R-:W-:Y:S01]  /*238d0*/  UIADD3 UR5, UR9, UR5, URZ ;  /* 0x0000000509057290 */ /* 0x000fe2000fffe03f */
[----:B------:R3:W-:Y:S01]  /*238e0*/  STL [R1+0x460], R40 ;  /* 0x0004602801007387 */ /* 0x0007e20000100800 */
[----:B------:R-:W-:Y:S02]  /*238f0*/  LOP3.LUT P0, RZ, R0, 0xff, RZ, 0xc0, !PT ;  /* 0x000000ff00ff7812 */ /* 0x000fe4000780c0ff */
[----:B------:R-:W-:Y:S02]  /*23900*/  USHF.R.U32.HI UR6, URZ, 0x2, UR5 ;  /* 0x000000023f067899 */ /* 0x000fe40008011605 */
[----:B------:R-:W-:Y:S02]  /*23910*/  UISETP.GT.U32.AND UP0, UPT, UR5, 0x3, UPT ;  /* 0x000000030500788c */ /* 0x000fe4000bf04070 */
[----:B------:R-:W-:Y:S02]  /*23920*/  ULOP3.LUT UR6, UR6, 0x1, URZ, 0xc0, !UPT ;  /* 0x0000000106067892 */ /* 0x000fe4000f8ec03f */
[----:B------:R-:W-:-:S02]  /*23930*/  UISETP.LT.U32.AND UP0, UPT, UR9, 0x4, UP0 ;  /* 0x000000040900788c */ /* 0x000fc40008701070 */
[----:B------:R-:W-:Y:S02]  /*23940*/  UISETP.NE.U32.AND UP1, UPT, UR6, 0x1, UPT ;  /* 0x000000010600788c */ /* 0x000fe4000bf25070 */
[----:B------:R-:W-:Y:S02]  /*23950*/  USEL UR7, URZ, 0x1, !UP0 ;  /* 0x000000013f077887 */ /* 0x000fe4000c000000 */
[----:B------:R-:W-:Y:S02]  /*23960*/  UISETP.GT.U32.AND UP1, UPT, UR9, 0x3, !UP1 ;  /* 0x000000030900788c */ /* 0x000fe4000cf24070 */
[----:B------:R-:W-:Y:S02]  /*23970*/  ULOP3.LUT UR5, UR5, 0x3, URZ, 0xc0, !UPT ;  /* 0x0000000305057892 */ /* 0x000fe4000f8ec03f */
[----:B------:R-:W-:-:S04]  /*23980*/  USEL UR6, URZ, 0x1, !UP1 ;  /* 0x000000013f067887 */ /* 0x000fc8000c800000 */
[----:B------:R-:W-:Y:S01]  /*23990*/  ULOP3.LUT UR4, UR6, UR4, UR7, 0x96, !UPT ;  /* 0x0000000406047292 */ /* 0x000fe2000f8e9607 */
[----:B---3--:R-:W-:Y:S11]  /*239a0*/  @P0 BRA `(.L_x_549) ;  /* 0xfffffdd400a00947 */ /* 0x008ff6000383ffff */
[----:B------:R-:W-:Y:S05]  /*239b0*/  EXIT ;  /* 0x000000000000794d */ /* 0x000fea0003800000 */
.L_x_3:
[----:B------:R-:W2:Y:S01]  /*239c0*/  LDL R18, [R1+0x458] ;  /* 0x0004580001127983 */ /* 0x000ea20000100800 */
[----:B------:R-:W-:-:S03]  /*239d0*/  ULDC.64 UR4, c[0x0][0x650] ;  /* 0x0001940000047ab9 */ /* 0x000fc60000000a00 */
[----:B------:R-:W3:Y:S01]  /*239e0*/  LDL R19, [R1+0x454] ;  /* 0x0004540001137983 */ /* 0x000ee20000100800 */
[----:B------:R-:W-:Y:S01]  /*239f0*/  PRMT R0, RZ, 0x7610, R0 ;  /* 0x00007610ff007816 */ /* 0x000fe20000000000 */
[----:B------:R-:W-:Y:S02]  /*23a00*/  IMAD.MOV.U32 R5, RZ, RZ, -0x1 ;  /* 0xffffffffff057424 */ /* 0x000fe400078e00ff */
[----:B------:R-:W-:Y:S02]  /*23a10*/  IMAD.MOV.U32 R4, RZ, RZ, -0x1 ;  /* 0xffffffffff047424 */ /* 0x000fe400078e00ff */
[----:B------:R-:W-:Y:S01]  /*23a20*/  IMAD.MOV.U32 R10, RZ, RZ, -0x1 ;  /* 0xffffffffff0a7424 */ /* 0x000fe200078e00ff */
[----:B--2---:R-:W-:-:S04]  /*23a30*/  ISETP.GE.U32.AND P0, PT, R18, UR4, PT ;  /* 0x0000000412007c0c */ /* 0x004fc8000bf06070 */
[----:B---3--:R-:W-:-:S13]  /*23a40*/  ISETP.GE.U32.AND.EX P0, PT, R19, UR5, PT, P0 ;  /* 0x0000000513007c0c */ /* 0x008fda000bf06100 */
[----:B------:R-:W-:Y:S05]  /*23a50*/  @P0 BRA `(.L_x_550) ;  /* 0x0000000400600947 */ /* 0x000fea0003800000 */
[----:B------:R-:W0:Y:S01]  /*23a60*/  LDC.64 R12, c[0x0][0x628] ;  /* 0x00018a00ff0c7b82 */ /* 0x000e220000000a00 */
[----:B------:R-:W-:Y:S02]  /*23a70*/  IMAD.MOV.U32 R8, RZ, RZ, R18 ;  /* 0x000000ffff087224 */ /* 0x000fe400078e0012 */
[----:B------:R-:W-:-:S05]  /*23a80*/  IMAD.MOV.U32 R9, RZ, RZ, R19 ;  /* 0x000000ffff097224 */ /* 0x000fca00078e0013 */
[----:B------:R-:W1:Y:S08]  /*23a90*/  LDC R14, c[0x0][0x630] ;  /* 0x00018c00ff0e7b82 */ /* 0x000e700000000800 */
[----:B------:R-:W2:Y:S01]  /*23aa0*/  LDC.64 R16, c[0x0][0x620] ;  /* 0x00018800ff107b82 */ /* 0x000ea20000000a00 */
[----:B0-----:R-:W-:-:S04]  /*23ab0*/  ISETP.NE.U32.AND P0, PT, R12, RZ, PT ;  /* 0x000000ff0c00720c */ /* 0x001fc80003f05070 */
[----:B------:R-:W-:-:S13]  /*23ac0*/  ISETP.NE.AND.EX P0, PT, R13, RZ, PT, P0 ;  /* 0x000000ff0d00720c */ /* 0x000fda0003f05300 */
[----:B-12---:R-:W-:Y:S05]  /*23ad0*/  @!P0 BRA `(.L_x_551) ;  /* 0x0000000000288947 */ /* 0x006fea0003800000 */
[----:B------:R-:W0:Y:S02]  /*23ae0*/  LDC R0, c[0x0][0x634] ;  /* 0x00018d00ff007b82 */ /* 0x000e240000000800 */
[----:B0-----:R-:W-:-:S05]  /*23af0*/  IADD3 R9, P0, R18, R0, RZ ;  /* 0x0000000012097210 */ /* 0x001fca0007f1e0ff */
        /* <DEDUP_REMOVED lines=8> */
.L_x_551:
[-CC-:B------:R-:W-:Y:S01]  /*23b80*/  SHF.R.U64 R10, R8, R14.reuse, R9.reuse ;  /* 0x0000000e080a7219 */ /* 0x180fe20000001209 */
[----:B------:R-:W0:Y:S01]  /*23b90*/  LDC R6, c[0x0][0x618] ;  /* 0x00018600ff067b82 */ /* 0x000e220000000800 */
[----:B------:R-:W-:Y:S01]  /*23ba0*/  SHF.R.U32.HI R0, RZ, R14, R9 ;  /* 0x0000000eff007219 */ /* 0x000fe20000011609 */
[----:B------:R-:W-:Y:S01]  /*23bb0*/  ULDC UR4, c[0x0][0x150] ;  /* 0x0000540000047ab9 */ /* 0x000fe20000000800 */
[----:B------:R-:W-:Y:S01]  /*23bc0*/  IADD3 R3, P0, RZ, -R10, RZ ;  /* 0x8000000aff037210 */ /* 0x000fe20007f1e0ff */
[----:B------:R-:W-:Y:S01]  /*23bd0*/  IMAD.MOV.U32 R4, RZ, RZ, R18 ;  /* 0x000000ffff047224 */ /* 0x000fe200078e0012 */
[----:B------:R-:W-:Y:S01]  /*23be0*/  I2FP.F32.U32 R8, R2 ;  /* 0x0000000200087245 */ /* 0x000fe20000201000 */
[----:B------:R-:W-:Y:S02]  /*23bf0*/  IMAD.MOV.U32 R5, RZ, RZ, R19 ;  /* 0x000000ffff057224 */ /* 0x000fe400078e0013 */
[----:B------:R-:W1:Y:S01]  /*23c00*/  LDC.64 R20, c[0x0][0x640] ;  /* 0x00019000ff147b82 */ /* 0x000e620000000a00 */
[----:B------:R-:W-:-:S02]  /*23c10*/  IMAD.X R7, RZ, RZ, ~R0, P0 ;  /* 0x000000ffff077224 */ /* 0x000fc400000e0e00 */
[----:B------:R-:W-:Y:S01]  /*23c20*/  FMUL R9, R8, UR4 ;  /* 0x0000000408097c20 */ /* 0x000fe20008400000 */
[----:B------:R-:W-:Y:S01]  /*23c30*/  IMAD.WIDE.U32 R4, R3, R16, R4 ;  /* 0x0000001003047225 */ /* 0x000fe200078e0004 */
[----:B------:R-:W-:-:S03]  /*23c40*/  ULDC UR4, c[0x0][0x154] ;  /* 0x0000550000047ab9 */ /* 0x000fc60000000800 */
[----:B------:R-:W-:Y:S01]  /*23c50*/  IMAD R0, R7, R16, RZ ;  /* 0x0000001007007224 */ /* 0x000fe200078e02ff */
[----:B------:R-:W2:Y:S01]  /*23c60*/  LDC R13, c[0x0][0x144] ;  /* 0x00005100ff0d7b82 */ /* 0x000ea20000000800 */
[----:B------:R-:W3:Y:S02]  /*23c70*/  F2I.U32.TRUNC.NTZ R9, R9 ;  /* 0x0000000900097305 */ /* 0x000ee4000020f000 */
[----:B------:R-:W-:-:S04]  /*23c80*/  IMAD R3, R3, R17, R0 ;  /* 0x0000001103037224 */ /* 0x000fc800078e0200 */
[----:B------:R-:W-:Y:S01]  /*23c90*/  IMAD.IADD R3, R5, 0x1, R3 ;  /* 0x0000000105037824 */ /* 0x000fe200078e0203 */
[----:B------:R-:W4:Y:S04]  /*23ca0*/  LDC R12, c[0x0][0x608] ;  /* 0x00018200ff0c7b82 */ /* 0x000f280000000800 */
[-C--:B0-----:R-:W-:Y:S02]  /*23cb0*/  SHF.R.U64 R8, R4, R6.reuse, R3 ;  /* 0x0000000604087219 */ /* 0x081fe40000001203 */
[----:B------:R-:W-:Y:S02]  /*23cc0*/  I2FP.F32.U32 R4, R11 ;  /* 0x0000000b00047245 */ /* 0x000fe40000201000 */
[----:B------:R-:W0:Y:S01]  /*23cd0*/  LDC R7, c[0x0][0x658] ;  /* 0x00019600ff077b82 */ /* 0x000e220000000800 */
[----:B-1----:R-:W-:Y:S01]  /*23ce0*/  ISETP.NE.U32.AND P0, PT, R20, RZ, PT ;  /* 0x000000ff1400720c */ /* 0x002fe20003f05070 */
[----:B---3--:R-:W-:Y:S01]  /*23cf0*/  IMAD.MOV R0, RZ, RZ, -R9 ;  /* 0x000000ffff007224 */ /* 0x008fe200078e0a09 */
[----:B------:R-:W-:Y:S01]  /*23d00*/  SHF.R.U32.HI R3, RZ, R6, R3 ;  /* 0x00000006ff037219 */ /* 0x000fe20000011603 */
[----:B------:R-:W-:Y:S01]  /*23d10*/  FMUL R4, R4, UR4 ;  /* 0x0000000404047c20 */ /* 0x000fe20008400000 */
[----:B------:R-:W-:Y:S01]  /*23d20*/  ISETP.NE.AND.EX P0, PT, R21, RZ, PT, P0 ;  /* 0x000000ff1500720c */ /* 0x000fe20003f05300 */
[----:B------:R-:W-:-:S02]  /*23d30*/  IMAD.MOV.U32 R6, RZ, RZ, -0x1 ;  /* 0xffffffffff067424 */ /* 0x000fc400078e00ff */
[----:B------:R-:W1:Y:S01]  /*23d40*/  LDC R14, c[0x0][0x148] ;  /* 0x00005200ff0e7b82 */ /* 0x000e620000000800 */
[----:B--2---:R-:W-:Y:S02]  /*23d50*/  IMAD R18, R13, R0, R2 ;  /* 0x000000000d127224 */ /* 0x004fe400078e0202 */
[----:B------:R-:W-:-:S05]  /*23d60*/  IMAD.MOV.U32 R2, RZ, RZ, 0x1 ;  /* 0x00000001ff027424 */ /* 0x000fca00078e00ff */
[----:B------:R-:W2:Y:S01]  /*23d70*/  LDC R16, c[0x0][0x600] ;  /* 0x00018000ff107b82 */ /* 0x000ea20000000800 */
[-CC-:B----4-:R-:W-:Y:S02]  /*23d80*/  SHF.R.U64 R13, R8, R12.reuse, R3.reuse ;  /* 0x0000000c080d7219 */ /* 0x190fe40000001203 */
[----:B------:R-:W-:Y:S02]  /*23d90*/  SHF.R.U32.HI R0, RZ, R12, R3 ;  /* 0x0000000cff007219 */ /* 0x000fe40000011603 */
[----:B------:R3:W4:Y:S03]  /*23da0*/  F2I.U32.TRUNC.NTZ R12, R4 ;  /* 0x00000004000c7305 */ /* 0x000726000020f000 */
[----:B------:R-:W1:Y:S01]  /*23db0*/  LDC R17, c[0x0][0x648] ;  /* 0x00019200ff117b82 */ /* 0x000e620000000800 */
[-C--:B0-----:R-:W-:Y:S02]  /*23dc0*/  SHF.R.U64 R15, R13, R7.reuse, R0 ;  /* 0x000000070d0f7219 */ /* 0x081fe40000001200 */
[----:B------:R-:W-:-:S02]  /*23dd0*/  SHF.L.U32 R6, R6, R7, RZ ;  /* 0x0000000706067219 */ /* 0x000fc400000006ff */
[-C--:B------:R-:W-:Y:S01]  /*23de0*/  SHF.L.U32 R22, R2, R7.reuse, RZ ;  /* 0x0000000702167219 */ /* 0x080fe200000006ff */
[----:B------:R-:W-:Y:S01]  /*23df0*/  IMAD.MOV.U32 R2, RZ, RZ, R15 ;  /* 0x000000ffff027224 */ /* 0x000fe200078e000f */
[----:B------:R-:W-:Y:S01]  /*23e00*/  SHF.R.U32.HI R3, RZ, R7, R0 ;  /* 0x00000007ff037219 */ /* 0x000fe20000011600 */
[----:B------:R-:W0:Y:S01]  /*23e10*/  LDC R19, c[0x0][0x638] ;  /* 0x00018e00ff137b82 */ /* 0x000e220000000800 */
[----:B------:R-:W-:-:S07]  /*23e20*/  LOP3.LUT R24, RZ, R6, RZ, 0x33, !PT ;  /* 0x00000006ff187212 */ /* 0x000fce00078e33ff */
        /* <DEDUP_REMOVED lines=12> */
.L_x_552:
[----:B-1----:R-:W-:Y:S01]  /*23ef0*/  SHF.R.U64 R3, R2, R17, R3 ;  /* 0x0000001102037219 */ /* 0x002fe20000001203 */
[----:B--2---:R-:W-:Y:S01]  /*23f00*/  VIADD R7, R16, 0xffffffff ;  /* 0xffffffff10077836 */ /* 0x004fe20000000000 */
[----:B------:R-:W-:Y:S01]  /*23f10*/  LOP3.LUT R0, R13, R24, RZ, 0xc0, !PT ;  /* 0x000000180d007212 */ /* 0x000fe200078ec0ff */
[----:B------:R-:W-:Y:S02]  /*23f20*/  IMAD.MOV R12, RZ, RZ, -R12 ;  /* 0x000000ffff0c7224 */ /* 0x000fe400078e0a0c */
[----:B------:R-:W-:Y:S02]  /*23f30*/  IMAD.MOV R2, RZ, RZ, -R3 ;  /* 0x000000ffff027224 */ /* 0x000fe400078e0a03 */
[----:B------:R-:W-:Y:S01]  /*23f40*/  IMAD R5, R22, R3, R0 ;  /* 0x0000000316057224 */ /* 0x000fe200078e0200 */
[----:B------:R-:W-:Y:S01]  /*23f50*/  LOP3.LUT R3, R8, R7, RZ, 0xc0, !PT ;  /* 0x0000000708037212 */ /* 0x000fe200078ec0ff */
[----:B------:R-:W-:Y:S02]  /*23f60*/  @P4 IMAD R18, R14, R12, R11 ;  /* 0x0000000c0e124224 */ /* 0x000fe400078e020b */
[----:B0-----:R-:W-:-:S02]  /*23f70*/  IMAD R0, R2, R19, R15 ;  /* 0x0000001302007224 */ /* 0x001fc400078e020f */
[----:B------:R-:W-:Y:S02]  /*23f80*/  IMAD.MOV.U32 R4, RZ, RZ, 0x1 ;  /* 0x00000001ff047424 */ /* 0x000fe400078e00ff */
[----:B------:R-:W-:Y:S02]  /*23f90*/  IMAD R5, R5, R23, R18 ;  /* 0x0000001705057224 */ /* 0x000fe400078e0212 */
[----:B------:R-:W-:Y:S01]  /*23fa0*/  IMAD R2, R0, R16, R3 ;  /* 0x0000001000027224 */ /* 0x000fe200078e0203 */
[----:B------:R-:W-:-:S04]  /*23fb0*/  PRMT R0, R4, 0x7610, R0 ;  /* 0x0000761004007816 */ /* 0x000fc80000000000 */
[----:B------:R-:W-:Y:S02]  /*23fc0*/  SEL R4, R2, R5, !P4 ;  /* 0x0000000502047207 */ /* 0x000fe40006000000 */
[----:B------:R-:W-:-:S07]  /*23fd0*/  SEL R5, R5, R2, !P4 ;  /* 0x0000000205057207 */ /* 0x000fce0006000000 */
.L_x_550:
[----:B------:R-:W-:-:S08]  /*23fe0*/  NOP ;  /* 0x0000000000007918 */ /* 0x000fd00000000000 */
[----:B------:R-:W0:-:S00]  /*23ff0*/  USETMAXREG.DEALLOC.CTAPOOL 0x18 ;  /* 0x00000018000079c8 */ /* 0x000e0000080e0500 */
[----:B------:R-:W-:-:S13]  /*24000*/  ISETP.NE.AND P0, PT, RZ, UR8, PT ;  /* 0x00000008ff007c0c */ /* 0x000fda000bf05270 */
[----:B------:R-:W-:Y:S05]  /*24010*/  @P0 EXIT ;  /* 0x000000000000094d */ /* 0x000fea0003800000 */
[----:B0-----:R-:W-:Y:S01]  /*24020*/  LOP3.LUT P0, RZ, R0, 0xff, RZ, 0xc0, !PT ;  /* 0x000000ff00ff7812 */ /* 0x001fe2000780c0ff */
[----:B------:R-:W-:Y:S02]  /*24030*/  IMAD.MOV.U32 R0, RZ, RZ, 0x1 ;  /* 0x00000001ff007424 */ /* 0x000fe400078e00ff */
[----:B------:R-:W-:-:S10]  /*24040*/  IMAD.MOV.U32 R6, RZ, RZ, RZ ;  /* 0x000000ffff067224 */ /* 0x000fd400078e00ff */
[----:B------:R-:W-:Y:S05]  /*24050*/  @!P0 BRA `(.L_x_553) ;  /* 0x0000000c00448947 */ /* 0x000fea0003800000 */
[----:B------:R-:W0:Y:S01]  /*24060*/  LDC R0, c[0x0][0x28c] ;  /* 0x0000a300ff007b82 */ /* 0x000e220000000800 */
[----:B------:R-:W1:Y:S01]  /*24070*/  S2R R2, SR_TID.X ;  /* 0x0000000000027919 */ /* 0x000e620000002100 */
[----:B------:R-:W-:Y:S01]  /*24080*/  ULDC UR5, c[0x0][0x658] ;  /* 0x0001960000057ab9 */ /* 0x000fe20000000800 */
[----:B------:R-:W-:Y:S01]  /*24090*/  UMOV UR7, 0xffffffff ;  /* 0xffffffff00077882 */ /* 0x000fe20000000000 */
[----:B------:R-:W-:Y:S01]  /*240a0*/  ULDC UR6, c[0x0][0xc] ;  /* 0x0000030000067ab9 */ /* 0x000fe20000000800 */
[----:B------:R-:W-:Y:S01]  /*240b0*/  USHF.L.U32 UR8, UR7, UR5, URZ ;  /* 0x0000000507087299 */ /* 0x000fe2000800063f */
[----:B------:R-:W-:Y:S01]  /*240c0*/  BSSY B0, `(.L_x_553) ;  /* 0x00000ca000007945 */ /* 0x000fe20003800000 */
[----:B------:R-:W-:Y:S01]  /*240d0*/  UMOV UR9, 0x1 ;  /* 0x0000000100097882 */ /* 0x000fe20000000000 */
[----:B------:R-:W-:Y:S01]  /*240e0*/  ULDC UR7, c[0x0][0x10] ;  /* 0x0000040000077ab9 */ /* 0x000fe20000000800 */
[----:B------:R-:W-:Y:S01]  /*240f0*/  USHF.L.U32 UR18, UR9, UR5, URZ ;  /* 0x0000000509127299 */ /* 0x000fe2000800063f */
[----:B------:R-:W-:Y:S01]  /*24100*/  IMAD.MOV.U32 R9, RZ, RZ, 0x1 ;  /* 0x00000001ff097424 */ /* 0x000fe200078e00ff */
[----:B------:R-:W-:Y:S01]  /*24110*/  UIMAD.WIDE.U32 UR6, UR6, UR7, URZ ;  /* 0x00000007060672a5 */ /* 0x000fe2000f8e003f */
[----:B------:R-:W-:Y:S01]  /*24120*/  IMAD.MOV.U32 R6, RZ, RZ, RZ ;  /* 0x000000ffff067224 */ /* 0x000fe200078e00ff */
[----:B------:R-:W-:Y:S01]  /*24130*/  ULDC UR5, c[0x0][0x14] ;  /* 0x0000050000057ab9 */ /* 0x000fe20000000800 */
[----:B------:R-:W-:Y:S01]  /*24140*/  ULDC UR4, c[0x0][0x600] ;  /* 0x0001800000047ab9 */ /* 0x000fe20000000800 */
[----:B------:R-:W-:-:S02]  /*24150*/  UIMAD.WIDE.U32 UR20, UR6, UR5, URZ ;  /* 0x00000005061472a5 */ /* 0x000fc4000f8e003f */
[----:B------:R-:W-:Y:S02]  /*24160*/  UIMAD UR16, UR7, UR5, URZ ;  /* 0x00000005071072a4 */ /* 0x000fe4000f8e023f */
[----:B------:R-:W-:Y:S02]  /*24170*/  ULOP3.LUT UR24, UR13, 0x2, URZ, 0xfc, !UPT ;  /* 0x000000020d187892 */ /* 0x000fe4000f8efc3f */
[----:B------:R-:W-:Y:S02]  /*24180*/  UIADD3 UR4, UR4, -0x1, URZ ;  /* 0xffffffff04047890 */ /* 0x000fe4000fffe03f */
[----:B------:R-:W-:Y:S01]  /*24190*/  ULOP3.LUT UR17, URZ, UR8, URZ, 0x33, !UPT ;  /* 0x000000083f117292 */ /* 0x000fe2000f8e333f */
[----:B0-----:R-:W-:Y:S01]  /*241a0*/  VIADD R0, R0, 0x3f ;  /* 0x0000003f00007836 */ /* 0x001fe20000000000 */
[----:B------:R-:W-:Y:S01]  /*241b0*/  UIADD3 UR16, UR21, UR16, URZ ;  /* 0x0000001015107290 */ /* 0x000fe2000fffe03f */
[----:B------:R-:W-:-:S03]  /*241c0*/  ULDC.64 UR22, c[0x0][0x198] ;  /* 0x0000660000167ab9 */ /* 0x000fc60000000a00 */
[----:B------:R-:W-:-:S04]  /*241d0*/  SHF.R.S32.HI R3, RZ, 0x1f, R0 ;  /* 0x0000001fff037819 */ /* 0x000fc80000011400 */
[----:B------:R-:W-:Y:S01]  /*241e0*/  LEA.HI R3, R3, R0, RZ, 0x6 ;  /* 0x0000000003037211 */ /* 0x000fe200078f30ff */
[----:B------:R-:W-:Y:S01]  /*241f0*/  IMAD.MOV.U32 R0, RZ, RZ, 0x1 ;  /* 0x00000001ff007424 */ /* 0x000fe200078e00ff */
[C---:B-1----:R-:W-:Y:S02]  /*24200*/  LOP3.LUT P3, RZ, R2.reuse, 0x7f, RZ, 0xc0, !PT ;  /* 0x0000007f02ff7812 */ /* 0x042fe4000786c0ff */
[----:B------:R-:W-:Y:S02]  /*24210*/  SHF.R.S32.HI R7, RZ, 0x6, R3 ;  /* 0x00000006ff077819 */ /* 0x000fe40000011403 */
[----:B------:R-:W-:-:S03]  /*24220*/  LOP3.LUT P0, RZ, R2, 0x1f, RZ, 0xc0, !PT ;  /* 0x0000001f02ff7812 */ /* 0x000fc6000780c0ff */
[----:B------:R-:W-:Y:S01]  /*24230*/  VIADD R14, R7, 0x1 ;  /* 0x00000001070e7836 */ /* 0x000fe20000000000 */
[----:B------:R-:W-:-:S13]  /*24240*/  PLOP3.LUT P0, PT, P0, P3, PT, 0x8a, 0x0 ;  /* 0x000000000000781c */ /* 0x000fda0000707172 */
.L_x_565:
[----:B------:R-:W-:-:S03]  /*24250*/  UMOV UR5, 0xffffffff ;  /* 0xffffffff00057882 */ /* 0x000fc60000000000 */
[----:B------:R-:W-:Y:S05]  /*24260*/  BRA.DIV UR5, `(.L_x_554) ;  /* 0x0000000e05bc7947 */ /* 0x000fea000b800000 */
[----:B------:R-:W-:-:S13]  /*24270*/  ELECT P1, URZ, PT ;  /* 0x00000000003f782f */ /* 0x000fda0003820000 */
.L_x_576:
[----:B------:R-:W0:Y:S01]  /*24280*/  LDC R2, c[0x0][0x28c] ;  /* 0x0000a300ff027b82 */ /* 0x000e220000000800 */
[----:B------:R-:W-:Y:S01]  /*24290*/  BSSY B1, `(.L_x_555) ;  /* 0x0000035000017945 */ /* 0x000fe20003800000 */
[----:B0-----:R-:W-:-:S13]  /*242a0*/  ISETP.LT.OR P1, PT, R2, 0x1, !P1 ;  /* 0x000000010200780c */ /* 0x001fda0004f21670 */
[----:B------:R-:W-:Y:S05]  /*242b0*/  @P1 BRA `(.L_x_556) ;  /* 0x0000000000c81947 */ /* 0x000fea0003800000 */
[----:B------:R-:W-:Y:S02]  /*242c0*/  IMAD.SHL.U32 R4, R4, 0x100, RZ ;  /* 0x0000010004047824 */ /* 0x000fe400078e00ff */
[----:B------:R-:W-:Y:S02]  /*242d0*/  IMAD.SHL.U32 R5, R5, 0x100, RZ ;  /* 0x0000010005057824 */ /* 0x000fe400078e00ff */
[----:B------:R-:W-:Y:S02]  /*242e0*/  IMAD.MOV.U32 R13, RZ, RZ, RZ ;  /* 0x000000ffff0d7224 */ /* 0x000fe400078e00ff */
[----:B------:R-:W-:Y:S02]  /*242f0*/  IMAD.MOV.U32 R3, RZ, RZ, R14 ;  /* 0x000000ffff037224 */ /* 0x000fe400078e000e */
[----:B------:R-:W-:Y:S02]  /*24300*/  IMAD.MOV.U32 R2, RZ, RZ, R0 ;  /* 0x000000ffff027224 */ /* 0x000fe400078e0000 */
[----:B------:R-:W-:-:S07]  /*24310*/  IMAD.MOV.U32 R8, RZ, RZ, R6 ;  /* 0x000000ffff087224 */ /* 0x000fce00078e0006 */
.L_x_560:
[----:B------:R-:W0:Y:S01]  /*24320*/  S2R R12, SR_CgaCtaId ;  /* 0x00000000000c7919 */ /* 0x000e220000008800 */
[----:B------:R-:W-:-:S04]  /*24330*/  MOV R11, 0x400 ;  /* 0x00000400000b7802 */ /* 0x000fc80000000f00 */
[----:B0-----:R-:W-:Y:S02]  /*24340*/  LEA R15, R12, R11, 0x18 ;  /* 0x0000000b0c0f7211 */ /* 0x001fe400078ec0ff */
[----:B------:R-:W-:Y:S01]  /*24350*/  SHF.L.U32 R11, R2, 0x1f, RZ ;  /* 0x0000001f020b7819 */ /* 0x000fe200000006ff */
[----:B------:R-:W0:Y:S02]  /*24360*/  @!P3 LDC R12, c[0x0][0x500] ;  /* 0x00014000ff0cbb82 */ /* 0x000e240000000800 */
[----:B------:R-:W-:-:S04]  /*24370*/  IMAD R16, R8, 0x8, R15 ;  /* 0x0000000808107824 */ /* 0x000fc800078e020f */
[----:B------:R-:W1:Y:S02]  /*24380*/  SYNCS.PHASECHK.TRANS64.TRYWAIT P1, [R16+URZ+0x20], R11 ;  /* 0x0000200b100075a7 */ /* 0x000e64000802017f */
[----:B-1----:R-:W-:Y:S05]  /*24390*/  @!P1 BRA `(.L_x_557) ;  /* 0x0000000c00909947 */ /* 0x002fea0003800000 */
.L_x_577:
[----:B------:R-:W-:Y:S01]  /*243a0*/  UPRMT UR5, UR24, 0x9910, URZ ;  /* 0x0000991018057896 */ /* 0x000fe2000800003f */
[----:B0-----:R0:W-:Y:S03]  /*243b0*/  @!P3 SYNCS.ARRIVE.TRANS64 RZ, [R16+URZ], R12 ;  /* 0x0000000c10ffb9a7 */ /* 0x0011e6000800003f */
[----:B------:R-:W-:-:S06]  /*243c0*/  UISETP.NE.AND UP0, UPT, UR5, 0x2, UPT ;  /* 0x000000020500788c */ /* 0x000fcc000bf05270 */
[----:B------:R-:W-:-:S13]  /*243d0*/  PLOP3.LUT P1, PT, PT, PT, UP0, 0x80, 0x0 ;  /* 0x000000000000781c */ /* 0x000fda0003f2f008 */
[----:B0-----:R-:W-:Y:S05]  /*243e0*/  @P1 BRA `(.L_x_558) ;  /* 0x0000000000041947 */ /* 0x001fea0003800000 */
[----:B------:R-:W-:Y:S01]  /*243f0*/  BPT.TRAP 0x1 ;  /* 0x000000040000795c */ /* 0x000fe20000300000 */
.L_x_558:
[----:B------:R-:W-:Y:S05]  /*24400*/  @P0 BRA `(.L_x_559) ;  /* 0x0000000000040947 */ /* 0x000fea0003800000 */
[----:B------:R-:W-:Y:S01]  /*24410*/  BPT.TRAP 0x1 ;  /* 0x000000040000795c */ /* 0x000fe20000300000 */
.L_x_559:
[----:B------:R-:W-:Y:S01]  /*24420*/  IMAD R15, R8, 0x4000, R15 ;  /* 0x00004000080f7824 */ /* 0x000fe200078e020f */
[----:B------:R-:W-:Y:S01]  /*24430*/  R2UR UR9, R16 ;  /* 0x00000000100972ca */ /* 0x000fe200000e0000 */
[----:B------:R-:W-:Y:S01]  /*24440*/  VIADD R3, R3, 0xffffffff ;  /* 0xffffffff03037836 */ /* 0x000fe20000000000 */
[----:B------:R-:W-:Y:S01]  /*24450*/  UIADD3 UR6, UP0, UR22, 0xf0, URZ ;  /* 0x000000f016067890 */ /* 0x000fe2000ff1e03f */
[----:B------:R-:W-:Y:S01]  /*24460*/  R2UR UR11, R5 ;  /* 0x00000000050b72ca */ /* 0x000fe200000e0000 */
[----:B------:R-:W-:Y:S01]  /*24470*/  UIADD3 UR26, UP1, UR22, 0x1f0, URZ ;  /* 0x000001f0161a7890 */ /* 0x000fe2000ff3e03f */
[----:B------:R-:W-:Y:S01]  /*24480*/  R2UR UR5, R15 ;  /* 0x000000000f0572ca */ /* 0x000fe200000e0000 */
[----:B------:R-:W-:Y:S01]  /*24490*/  UIADD3.X UR7, URZ, UR23, URZ, UP0, !UPT ;  /* 0x000000173f077290 */ /* 0x000fe200087fe43f */
[----:B------:R-:W-:Y:S01]  /*244a0*/  R2UR UR10, R13 ;  /* 0x000000000d0a72ca */ /* 0x000fe200000e0000 */
[----:B------:R-:W-:Y:S01]  /*244b0*/  VIADD R8, R8, 0x1 ;  /* 0x0000000108087836 */ /* 0x000fe20000000000 */
[----:B------:R-:W-:Y:S01]  /*244c0*/  R2UR UR12, R10 ;  /* 0x000000000a0c72ca */ /* 0x000fe200000e0000 */
[----:B------:R-:W-:Y:S01]  /*244d0*/  UIADD3.X UR27, URZ, UR23, URZ, UP1, !UPT ;  /* 0x000000173f1b7290 */ /* 0x000fe20008ffe43f */
[----:B------:R-:W-:Y:S01]  /*244e0*/  R2UR UR19, R4 ;  /* 0x00000000041372ca */ /* 0x000fe200000e0000 */
[----:B------:R-:W-:Y:S01]  /*244f0*/  UMOV UR14, 0x0 ;  /* 0x00000000000e7882 */ /* 0x000fe20000000000 */
[----:B------:R-:W-:Y:S01]  /*24500*/  ISETP.GT.AND P2, PT, R3, 0x1, PT ;  /* 0x000000010300780c */ /* 0x000fe20003f44270 */
[----:B------:R-:W-:Y:S01]  /*24510*/  UMOV UR15, 0x10000000 ;  /* 0x10000000000f7882 */ /* 0x000fe20000000000 */
[----:B------:R-:W-:Y:S01]  /*24520*/  ISETP.NE.AND P1, PT, R8, 0x4, PT ;  /* 0x000000040800780c */ /* 0x000fe20003f25270 */
[----:B------:R-:W-:-:S02]  /*24530*/  VIADD R13, R13, 0x40 ;  /* 0x000000400d0d7836 */ /* 0x000fc40000000000 */
[----:B------:R-:W-:Y:S01]  /*24540*/  UIADD3 UR8, UR5, 0x100, URZ ;  /* 0x0000010005087890 */ /* 0x000fe2000fffe03f */
[----:B-1----:R-:W-:Y:S01]  /*24550*/  SEL R11, RZ, 0x1, P1 ;  /* 0x00000001ff0b7807 */ /* 0x002fe20000800000 */
[----:B------:R-:W-:Y:S01]  /*24560*/  UIADD3 UR5, UR5, 0x10100, URZ ;  /* 0x0001010005057890 */ /* 0x000fe2000fffe03f */
[----:B------:R-:W-:Y:S02]  /*24570*/  SEL R8, R8, RZ, P1 ;  /* 0x000000ff08087207 */ /* 0x000fe40000800000 */
[----:B------:R-:W-:-:S04]  /*24580*/  LOP3.LUT R2, R2, R11, RZ, 0x3c, !PT ;  /* 0x0000000b02027212 */ /* 0x000fc800078e3cff */
[----:B------:R0:W-:Y:S02]  /*24590*/  UTMALDG.3D [UR8], [UR6], desc[UR14] ;  /* 0x00000e08060075b4 */ /* 0x0001e40008011000 */
[----:B0-----:R-:W-:Y:S01]  /*245a0*/  UMOV UR8, UR5 ;  /* 0x0000000500087c82 */ /* 0x001fe20008000000 */
[----:B------:R-:W-:Y:S02]  /*245b0*/  UMOV UR11, UR19 ;  /* 0x00000013000b7c82 */ /* 0x000fe40008000000 */
[----:B------:R0:W-:Y:S02]  /*245c0*/  UTMALDG.3D [UR8], [UR26], desc[UR14] ;  /* 0x00000e081a0075b4 */ /* 0x0001e40008011000 */
[----:B0-----:R-:W-:Y:S05]  /*245d0*/  @P2 BRA `(.L_x_560) ;  /* 0xfffffffc00502947 */ /* 0x001fea000383ffff */
.L_x_556:
[----:B------:R-:W-:Y:S05]  /*245e0*/  BSYNC B1 ;  /* 0x0000000000017941 */ /* 0x000fea0003800000 */
.L_x_555:
[----:B------:R-:W2:Y:S01]  /*245f0*/  LDL.LU R16, [R1+0x454] ;  /* 0x0004540001107983 */ /* 0x000ea20000300800 */
[----:B------:R-:W-:Y:S01]  /*24600*/  LOP3.LUT P5, RZ, R9, 0xff, RZ, 0xc0, !PT ;  /* 0x000000ff09ff7812 */ /* 0x000fe200078ac0ff */
[----:B------:R-:W-:Y:S01]  /*24610*/  IMAD.IADD R6, R7, 0x1, R6 ;  /* 0x0000000107067824 */ /* 0x000fe200078e0206 */
[----:B------:R-:W-:Y:S01]  /*24620*/  ULDC.64 UR6, c[0x0][0x650] ;  /* 0x0001940000067ab9 */ /* 0x000fe20000000a00 */
[----:B------:R-:W3:Y:S01]  /*24630*/  LDL.LU R15, [R1+0x458] ;  /* 0x00045800010f7983 */ /* 0x000ee20000300800 */
[----:B------:R-:W-:Y:S01]  /*24640*/  BSSY B1, `(.L_x_561) ;  /* 0x000006f000017945 */ /* 0x000fe20003800000 */
[----:B------:R-:W-:Y:S01]  /*24650*/  IMAD.MOV.U32 R5, RZ, RZ, -0x1 ;  /* 0xffffffffff057424 */ /* 0x000fe200078e00ff */
[----:B------:R-:W-:Y:S01]  /*24660*/  SHF.R.U32.HI R2, RZ, 0x2, R6 ;  /* 0x00000002ff027819 */ /* 0x000fe20000011606 */
[----:B------:R-:W-:Y:S01]  /*24670*/  IMAD.MOV.U32 R4, RZ, RZ, -0x1 ;  /* 0xffffffffff047424 */ /* 0x000fe200078e00ff */
[----:B------:R-:W-:Y:S01]  /*24680*/  ISETP.GT.U32.AND P1, PT, R6, 0x3, PT ;  /* 0x000000030600780c */ /* 0x000fe20003f24070 */
[----:B------:R-:W-:Y:S01]  /*24690*/  IMAD.MOV.U32 R10, RZ, RZ, -0x1 ;  /* 0xffffffffff0a7424 */ /* 0x000fe200078e00ff */
[----:B------:R-:W-:-:S02]  /*246a0*/  LOP3.LUT R2, R2, 0x1, RZ, 0xc0, !PT ;  /* 0x0000000102027812 */ /* 0x000fc400078ec0ff */
[C---:B------:R-:W-:Y:S01]  /*246b0*/  ISETP.LT.U32.AND P1, PT, R7.reuse, 0x4, P1 ;  /* 0x000000040700780c */ /* 0x040fe20000f21070 */
[----:B------:R-:W0:Y:S01]  /*246c0*/  @P5 S2R R3, SR_CgaCtaId ;  /* 0x0000000000035919 */ /* 0x000e220000008800 */
[----:B------:R-:W-:Y:S02]  /*246d0*/  ISETP.NE.U32.AND P2, PT, R2, 0x1, PT ;  /* 0x000000010200780c */ /* 0x000fe40003f45070 */
[----:B------:R-:W-:Y:S02]  /*246e0*/  @P5 MOV R2, 0x400 ;  /* 0x0000040000025802 */ /* 0x000fe40000000f00 */
[----:B------:R-:W-:Y:S02]  /*246f0*/  ISETP.GT.U32.AND P2, PT, R7, 0x3, !P2 ;  /* 0x000000030700780c */ /* 0x000fe40005744070 */
[----:B------:R-:W-:Y:S02]  /*24700*/  LOP3.LUT R6, R6, 0x3, RZ, 0xc0, !PT ;  /* 0x0000000306067812 */ /* 0x000fe400078ec0ff */
[----:B------:R-:W-:-:S02]  /*24710*/  PRMT R9, RZ, 0x7610, R9 ;  /* 0x00007610ff097816 */ /* 0x000fc40000000009 */
[----:B0-----:R-:W-:Y:S02]  /*24720*/  @P5 LEA R2, R3, R2, 0x18 ;  /* 0x0000000203025211 */ /* 0x001fe400078ec0ff */
[----:B------:R-:W-:Y:S02]  /*24730*/  SEL R3, RZ, 0x1, !P1 ;  /* 0x00000001ff037807 */ /* 0x000fe40004800000 */
[----:B------:R0:W-:Y:S02]  /*24740*/  @P5 SYNCS.ARRIVE.TRANS64.A1T0 RZ, [R2+URZ+0x58], RZ ;  /* 0x000058ff02ff59a7 */ /* 0x0001e4000810003f */
[----:B0-----:R-:W-:-:S04]  /*24750*/  SEL R2, RZ, 0x1, !P2 ;  /* 0x00000001ff027807 */ /* 0x001fc80005000000 */
[----:B------:R-:W-:Y:S02]  /*24760*/  LOP3.LUT R0, R2, R0, R3, 0x96, !PT ;  /* 0x0000000002007212 */ /* 0x000fe400078e9603 */
[----:B------:R-:W-:Y:S02]  /*24770*/  PRMT R2, RZ, 0x7610, R2 ;  /* 0x00007610ff027816 */ /* 0x000fe40000000002 */
[----:B---3--:R-:W-:-:S04]  /*24780*/  IADD3 R15, P1, R15, UR20, RZ ;  /* 0x000000140f0f7c10 */ /* 0x008fc8000ff3e0ff */
[----:B--2---:R-:W-:Y:S01]  /*24790*/  IADD3.X R16, R16, UR16, RZ, P1, !PT ;  /* 0x0000001010107c10 */ /* 0x004fe20008ffe4ff */
[----:B------:R0:W-:Y:S01]  /*247a0*/  STL [R1+0x458], R15 ;  /* 0x0004580f01007387 */ /* 0x0001e20000100800 */
[----:B------:R-:W-:-:S03]  /*247b0*/  ISETP.GE.U32.AND P1, PT, R15, UR6, PT ;  /* 0x000000060f007c0c */ /* 0x000fc6000bf26070 */
[----:B------:R0:W-:Y:S01]  /*247c0*/  STL [R1+0x454], R16 ;  /* 0x0004541001007387 */ /* 0x0001e20000100800 */
[----:B------:R-:W-:-:S13]  /*247d0*/  ISETP.GE.U32.AND.EX P1, PT, R16, UR7, PT, P1 ;  /* 0x0000000710007c0c */ /* 0x000fda000bf26110 */
[----:B0-----:R-:W-:Y:S05]  /*247e0*/  @P1 BRA `(.L_x_562) ;  /* 0x0000000400501947 */ /* 0x001fea0003800000 */
[----:B------:R-:W0:Y:S01]  /*247f0*/  S2R R8, SR_CTAID.X ;  /* 0x0000000000087919 */ /* 0x000e220000002500 */
[----:B------:R-:W-:Y:S01]  /*24800*/  ULDC UR5, c[0x0][0x150] ;  /* 0x0000540000057ab9 */ /* 0x000fe20000000800 */
[----:B------:R-:W1:Y:S01]  /*24810*/  LDC R3, c[0x0][0x144] ;  /* 0x00005100ff037b82 */ /* 0x000e620000000800 */
[----:B------:R-:W-:Y:S01]  /*24820*/  ULDC.64 UR6, c[0x0][0x628] ;  /* 0x00018a0000067ab9 */ /* 0x000fe20000000a00 */
[----:B------:R-:W2:Y:S01]  /*24830*/  S2R R5, SR_CTAID.Y ;  /* 0x0000000000057919 */ /* 0x000ea20000002600 */
[----:B------:R-:W-:Y:S01]  /*24840*/  ISETP.NE.U32.AND P1, PT, RZ, UR6, PT ;  /* 0x00000006ff007c0c */ /* 0x000fe2000bf25070 */
[----:B------:R-:W-:-:S03]  /*24850*/  ULDC UR8, c[0x0][0x630] ;  /* 0x00018c0000087ab9 */ /* 0x000fc60000000800 */
[----:B------:R-:W-:Y:S01]  /*24860*/  ISETP.NE.AND.EX P1, PT, RZ, UR7, PT, P1 ;  /* 0x00000007ff007c0c */ /* 0x000fe2000bf25310 */
[----:B------:R-:W3:Y:S01]  /*24870*/  LDC R12, c[0x0][0x148] ;  /* 0x00005200ff0c7b82 */ /* 0x000ee20000000800 */
[----:B0-----:R-:W-:Y:S02]  /*24880*/  I2FP.F32.U32 R2, R8 ;  /* 0x0000000800027245 */ /* 0x001fe40000201000 */
[----:B--2---:R-:W-:-:S03]  /*24890*/  I2FP.F32.U32 R4, R5 ;  /* 0x0000000500047245 */ /* 0x004fc60000201000 */
[----:B------:R-:W-:Y:S01]  /*248a0*/  FMUL R2, R2, UR5 ;  /* 0x0000000502027c20 */ /* 0x000fe20008400000 */
[----:B------:R-:W-:Y:S02]  /*248b0*/  ULDC UR5, c[0x0][0x154] ;  /* 0x0000550000057ab9 */ /* 0x000fe40000000800 */
[----:B------:R-:W-:-:S03]  /*248c0*/  FMUL R10, R4, UR5 ;  /* 0x00000005040a7c20 */ /* 0x000fc60008400000 */
[----:B------:R-:W0:Y:S08]  /*248d0*/  F2I.U32.TRUNC.NTZ R2, R2 ;  /* 0x0000000200027305 */ /* 0x000e30000020f000 */
[----:B------:R-:W2:Y:S01]  /*248e0*/  F2I.U32.TRUNC.NTZ R10, R10 ;  /* 0x0000000a000a7305 */ /* 0x000ea2000020f000 */
[----:B0-----:R-:W-:Y:S02]  /*248f0*/  IMAD.MOV R4, RZ, RZ, -R2 ;  /* 0x000000ffff047224 */ /* 0x001fe400078e0a02 */
[----:B------:R-:W-:-:S02]  /*24900*/  IMAD.MOV.U32 R2, RZ, RZ, R15 ;  /* 0x000000ffff027224 */ /* 0x000fc400078e000f */
[----:B-1----:R-:W-:Y:S02]  /*24910*/  IMAD R8, R3, R4, R8 ;  /* 0x0000000403087224 */ /* 0x002fe400078e0208 */
[----:B--2---:R-:W-:-:S04]  /*24920*/  IMAD.MOV R3, RZ, RZ, -R10 ;  /* 0x000000ffff037224 */ /* 0x004fc800078e0a0a */
[----:B---3--:R-:W-:Y:S02]  /*24930*/  @P4 IMAD R8, R12, R3, R5 ;  /* 0x000000030c084224 */ /* 0x008fe400078e0205 */
[----:B------:R-:W-:Y:S01]  /*24940*/  IMAD.MOV.U32 R3, RZ, RZ, R16 ;  /* 0x000000ffff037224 */ /* 0x000fe200078e0010 */
[----:B------:R-:W-:Y:S06]  /*24950*/  @!P1 BRA `(.L_x_563) ;  /* 0x0000000000289947 */ /* 0x000fec0003800000 */
[----:B------:R-:W-:Y:S02]  /*24960*/  ULDC UR5, c[0x0][0x634] ;  /* 0x00018d0000057ab9 */ /* 0x000fe40000000800 */
[----:B------:R-:W-:-:S05]  /*24970*/  IADD3 R3, P1, R15, UR5, RZ ;  /* 0x000000050f037c10 */ /* 0x000fca000ff3e0ff */
[----:B------:R-:W-:-:S04]  /*24980*/  IMAD.X R11, RZ, RZ, R16, P1 ;  /* 0x000000ffff0b7224 */ /* 0x000fc800008e0610 */
[----:B------:R-:W-:-:S04]  /*24990*/  IMAD.WIDE.U32 R4, R11, UR6, RZ ;  /* 0x000000060b047c25 */ /* 0x000fc8000f8e00ff */
[----:B------:R-:W-:-:S04]  /*249a0*/  IMAD.WIDE.U32 R4, P1, R3, UR7, R4 ;  /* 0x0000000703047c25 */ /* 0x000fc8000f820004 */
[----:B------:R-:W-:-:S04]  /*249b0*/  IMAD.WIDE.U32 R2, R3, UR6, RZ ;  /* 0x0000000603027c25 */ /* 0x000fc8000f8e00ff */
[----:B------:R-:W-:Y:S01]  /*249c0*/  IMAD.MOV.U32 R2, RZ, RZ, R5 ;  /* 0x000000ffff027224 */ /* 0x000fe200078e0005 */
[----:B------:R-:W-:Y:S01]  /*249d0*/  IADD3 RZ, P2, R3, R4, RZ ;  /* 0x0000000403ff7210 */ /* 0x000fe20007f5e0ff */
[----:B------:R-:W-:-:S04]  /*249e0*/  IMAD.X R3, RZ, RZ, RZ, P1 ;  /* 0x000000ffff037224 */ /* 0x000fc800008e06ff */
[----:B------:R-:W-:-:S08]  /*249f0*/  IMAD.WIDE.U32.X R2, R11, UR7, R2, P2 ;  /* 0x000000070b027c25 */ /* 0x000fd000090e0402 */
.L_x_563:
[--C-:B------:R-:W-:Y:S01]  /*24a00*/  SHF.R.U64 R10, R2, UR8, R3.reuse ;  /* 0x00000008020a7c19 */ /* 0x100fe20008001203 */
[----:B------:R-:W-:Y:S01]  /*24a10*/  ULDC.64 UR6, c[0x0][0x620] ;  /* 0x0001880000067ab9 */ /* 0x000fe20000000a00 */
[----:B------:R-:W-:Y:S01]  /*24a20*/  SHF.R.U32.HI R2, RZ, UR8, R3 ;  /* 0x00000008ff027c19 */ /* 0x000fe20008011603 */
[----:B------:R-:W-:Y:S01]  /*24a30*/  IMAD.MOV.U32 R3, RZ, RZ, R16 ;  /* 0x000000ffff037224 */ /* 0x000fe200078e0010 */
[----:B------:R-:W-:Y:S01]  /*24a40*/  IADD3 R11, P1, RZ, -R10, RZ ;  /* 0x8000000aff0b7210 */ /* 0x000fe20007f3e0ff */
[----:B------:R-:W-:-:S04]  /*24a50*/  ULDC UR5, c[0x0][0x618] ;  /* 0x0001860000057ab9 */ /* 0x000fc80000000800 */
[----:B------:R-:W-:-:S04]  /*24a60*/  IMAD.X R2, RZ, RZ, ~R2, P1 ;  /* 0x000000ffff027224 */ /* 0x000fc800008e0e02 */
[----:B------:R-:W-:-:S04]  /*24a70*/  IMAD R2, R2, UR6, RZ ;  /* 0x0000000602027c24 */ /* 0x000fc8000f8e02ff */
[----:B------:R-:W-:Y:S02]  /*24a80*/  IMAD R5, R11, UR7, R2 ;  /* 0x000000070b057c24 */ /* 0x000fe4000f8e0202 */
[----:B------:R-:W-:-:S04]  /*24a90*/  IMAD.MOV.U32 R2, RZ, RZ, R15 ;  /* 0x000000ffff027224 */ /* 0x000fc800078e000f */
[----:B------:R-:W-:Y:S01]  /*24aa0*/  IMAD.WIDE.U32 R2, R11, UR6, R2 ;  /* 0x000000060b027c25 */ /* 0x000fe2000f8e0002 */
[----:B------:R-:W-:Y:S02]  /*24ab0*/  ULDC.64 UR6, c[0x0][0x640] ;  /* 0x0001900000067ab9 */ /* 0x000fe40000000a00 */
[----:B------:R-:W-:Y:S01]  /*24ac0*/  ISETP.NE.U32.AND P1, PT, RZ, UR6, PT ;  /* 0x00000006ff007c0c */ /* 0x000fe2000bf25070 */
[----:B------:R-:W-:-:S03]  /*24ad0*/  IMAD.IADD R3, R3, 0x1, R5 ;  /* 0x0000000103037824 */ /* 0x000fc600078e0205 */
[----:B------:R-:W-:Y:S02]  /*24ae0*/  ISETP.NE.AND.EX P1, PT, RZ, UR7, PT, P1 ;  /* 0x00000007ff007c0c */ /* 0x000fe4000bf25310 */
[--C-:B------:R-:W-:Y:S02]  /*24af0*/  SHF.R.U64 R11, R2, UR5, R3.reuse ;  /* 0x00000005020b7c19 */ /* 0x100fe40008001203 */
[----:B------:R-:W-:Y:S01]  /*24b00*/  SHF.R.U32.HI R2, RZ, UR5, R3 ;  /* 0x00000005ff027c19 */ /* 0x000fe20008011603 */
[----:B------:R-:W-:-:S03]  /*24b10*/  ULDC UR5, c[0x0][0x608] ;  /* 0x0001820000057ab9 */ /* 0x000fc60000000800 */
[--C-:B------:R-:W-:Y:S02]  /*24b20*/  SHF.R.U64 R12, R11, UR5, R2.reuse ;  /* 0x000000050b0c7c19 */ /* 0x100fe40008001202 */
[----:B------:R-:W-:Y:S01]  /*24b30*/  SHF.R.U32.HI R3, RZ, UR5, R2 ;  /* 0x00000005ff037c19 */ /* 0x000fe20008011602 */
[----:B------:R-:W-:-:S03]  /*24b40*/  ULDC UR5, c[0x0][0x658] ;  /* 0x0001960000057ab9 */ /* 0x000fc60000000800 */
[--C-:B------:R-:W-:Y:S02]  /*24b50*/  SHF.R.U64 R13, R12, UR5, R3.reuse ;  /* 0x000000050c0d7c19 */ /* 0x100fe40008001203 */
[----:B------:R-:W-:-:S03]  /*24b60*/  SHF.R.U32.HI R15, RZ, UR5, R3 ;  /* 0x00000005ff0f7c19 */ /* 0x000fc60008011603 */
[----:B------:R-:W-:Y:S02]  /*24b70*/  IMAD.MOV.U32 R2, RZ, RZ, R13 ;  /* 0x000000ffff027224 */ /* 0x000fe400078e000d */
        /* <DEDUP_REMOVED lines=12> */
.L_x_564:
[----:B------:R-:W-:Y:S01]  /*24c40*/  ULDC UR5, c[0x0][0x648] ;  /* 0x0001920000057ab9 */ /* 0x000fe20000000800 */
[----:B------:R-:W-:Y:S02]  /*24c50*/  LOP3.LUT R12, R12, UR17, RZ, 0xc0, !PT ;  /* 0x000000110c0c7c12 */ /* 0x000fe4000f8ec0ff */
[----:B------:R-:W-:Y:S01]  /*24c60*/  SHF.R.U64 R3, R2, UR5, R3 ;  /* 0x0000000502037c19 */ /* 0x000fe20008001203 */
[----:B------:R-:W-:-:S04]  /*24c70*/  ULDC UR5, c[0x0][0x638] ;  /* 0x00018e0000057ab9 */ /* 0x000fc80000000800 */
[----:B------:R-:W-:Y:S02]  /*24c80*/  IMAD.MOV R2, RZ, RZ, -R3 ;  /* 0x000000ffff027224 */ /* 0x000fe400078e0a03 */
[----:B------:R-:W-:Y:S02]  /*24c90*/  IMAD R5, R3, UR18, R12 ;  /* 0x0000001203057c24 */ /* 0x000fe4000f8e020c */
[----:B------:R-:W-:Y:S01]  /*24ca0*/  IMAD R13, R2, UR5, R13 ;  /* 0x00000005020d7c24 */ /* 0x000fe2000f8e020d */
[----:B------:R-:W-:Y:S01]  /*24cb0*/  ULDC UR5, c[0x0][0x610] ;  /* 0x0001840000057ab9 */ /* 0x000fe20000000800 */
[----:B------:R-:W-:Y:S01]  /*24cc0*/  LOP3.LUT R2, R11, UR4, RZ, 0xc0, !PT ;  /* 0x000000040b027c12 */ /* 0x000fe2000f8ec0ff */
[----:B------:R-:W-:Y:S01]  /*24cd0*/  IMAD R8, R5, UR5, R8 ;  /* 0x0000000505087c24 */ /* 0x000fe2000f8e0208 */
[----:B------:R-:W-:-:S03]  /*24ce0*/  ULDC UR5, c[0x0][0x600] ;  /* 0x0001800000057ab9 */ /* 0x000fc60000000800 */
[----:B------:R-:W-:Y:S02]  /*24cf0*/  IMAD R13, R13, UR5, R2 ;  /* 0x000000050d0d7c24 */ /* 0x000fe4000f8e0202 */
[----:B------:R-:W-:-:S03]  /*24d00*/  IMAD.MOV.U32 R2, RZ, RZ, 0x1 ;  /* 0x00000001ff027424 */ /* 0x000fc600078e00ff */
[----:B------:R-:W-:Y:S02]  /*24d10*/  SEL R4, R13, R8, !P4 ;  /* 0x000000080d047207 */ /* 0x000fe40006000000 */
[----:B------:R-:W-:-:S07]  /*24d20*/  SEL R5, R8, R13, !P4 ;  /* 0x0000000d08057207 */ /* 0x000fce0006000000 */
.L_x_562:
[----:B------:R-:W-:Y:S05]  /*24d30*/  BSYNC B1 ;  /* 0x0000000000017941 */ /* 0x000fea0003800000 */
.L_x_561:
[----:B------:R-:W-:-:S13]  /*24d40*/  LOP3.LUT P1, RZ, R2, 0xff, RZ, 0xc0, !PT ;  /* 0x000000ff02ff7812 */ /* 0x000fda000782c0ff */
[----:B------:R-:W-:Y:S05]  /*24d50*/  @P1 BRA `(.L_x_565) ;  /* 0xfffffff4003c1947 */ /* 0x000fea000383ffff */
[----:B------:R-:W-:Y:S05]  /*24d60*/  BSYNC B0 ;  /* 0x0000000000007941 */ /* 0x000fea0003800000 */
.L_x_553:
[----:B------:R-:W-:-:S03]  /*24d70*/  UMOV UR5, 0xffffffff ;  /* 0xffffffff00057882 */ /* 0x000fc60000000000 */
[----:B------:R-:W-:Y:S05]  /*24d80*/  BRA.DIV UR5, `(.L_x_566) ;  /* 0x0000000605287947 */ /* 0x000fea000b800000 */
[----:B------:R-:W-:-:S13]  /*24d90*/  ELECT P0, URZ, PT ;  /* 0x00000000003f782f */ /* 0x000fda0003800000 */
.L_x_580:
[----:B------:R-:W-:Y:S04]  /*24da0*/  BSSY B0, `(.L_x_567) ;  /* 0x000002c000007945 */ /* 0x000fe80003800000 */
[----:B------:R-:W-:Y:S05]  /*24db0*/  @!P0 BRA `(.L_x_568) ;  /* 0x0000000000a88947 */ /* 0x000fea0003800000 */
[----:B------:R-:W-:-:S04]  /*24dc0*/  ULOP3.LUT UR5, UR13, 0x2, URZ, 0xfc, !UPT ;  /* 0x000000020d057892 */ /* 0x000fc8000f8efc3f */
[----:B------:R-:W-:-:S06]  /*24dd0*/  UISETP.NE.AND UP0, UPT, UR5, 0x3, UPT ;  /* 0x000000030500788c */ /* 0x000fcc000bf05270 */
[----:B------:R-:W-:-:S13]  /*24de0*/  PLOP3.LUT P0, PT, PT, PT, UP0, 0x80, 0x0 ;  /* 0x000000000000781c */ /* 0x000fda0003f0f008 */
[----:B------:R-:W-:Y:S05]  /*24df0*/  @!P0 BRA `(.L_x_569) ;  /* 0x0000000000048947 */ /* 0x000fea0003800000 */
[----:B------:R-:W-:Y:S01]  /*24e00*/  BPT.TRAP 0x1 ;  /* 0x000000040000795c */ /* 0x000fe20000300000 */
.L_x_569:
[----:B------:R-:W0:Y:S01]  /*24e10*/  S2R R3, SR_CgaCtaId ;  /* 0x0000000000037919 */ /* 0x000e220000008800 */
[----:B------:R-:W-:-:S04]  /*24e20*/  MOV R2, 0x400 ;  /* 0x0000040000027802 */ /* 0x000fc80000000f00 */
[----:B0-----:R-:W-:Y:S02]  /*24e30*/  LEA R3, R3, R2, 0x18 ;  /* 0x0000000203037211 */ /* 0x001fe400078ec0ff */
[----:B------:R-:W-:-:S03]  /*24e40*/  SHF.L.U32 R2, R0, 0x1f, RZ ;  /* 0x0000001f00027819 */ /* 0x000fc600000006ff */
[----:B------:R-:W-:-:S04]  /*24e50*/  VIADD R3, R3, 0x20 ;  /* 0x0000002003037836 */ /* 0x000fc80000000000 */
[----:B------:R-:W-:-:S04]  /*24e60*/  IMAD R5, R6, 0x8, R3 ;  /* 0x0000000806057824 */ /* 0x000fc800078e0203 */
[----:B------:R-:W0:Y:S02]  /*24e70*/  SYNCS.PHASECHK.TRANS64.TRYWAIT P0, [R5+URZ], R2 ;  /* 0x00000002050075a7 */ /* 0x000e24000800017f */
[----:B0-----:R-:W-:Y:S05]  /*24e80*/  @!P0 BRA `(.L_x_570) ;  /* 0x00000004000c8947 */ /* 0x001fea0003800000 */
.L_x_581:
[----:B------:R-:W-:-:S05]  /*24e90*/  VIADD R6, R6, 0x1 ;  /* 0x0000000106067836 */ /* 0x000fca0000000000 */
[----:B------:R-:W-:-:S04]  /*24ea0*/  ISETP.NE.AND P0, PT, R6, 0x4, PT ;  /* 0x000000040600780c */ /* 0x000fc80003f05270 */
[----:B0-----:R-:W-:Y:S02]  /*24eb0*/  SEL R5, RZ, 0x1, P0 ;  /* 0x00000001ff057807 */ /* 0x001fe40000000000 */
[----:B------:R-:W-:Y:S02]  /*24ec0*/  SEL R6, R6, RZ, P0 ;  /* 0x000000ff06067207 */ /* 0x000fe40000000000 */
[----:B------:R-:W-:-:S03]  /*24ed0*/  LOP3.LUT R5, R0, R5, RZ, 0x3c, !PT ;  /* 0x0000000500057212 */ /* 0x000fc600078e3cff */
[----:B------:R-:W-:Y:S01]  /*24ee0*/  IMAD R7, R6, 0x8, R3 ;  /* 0x0000000806077824 */ /* 0x000fe200078e0203 */
[----:B------:R-:W-:-:S04]  /*24ef0*/  SHF.L.U32 R0, R5, 0x1f, RZ ;  /* 0x0000001f05007819 */ /* 0x000fc800000006ff */
[----:B------:R-:W0:Y:S02]  /*24f00*/  SYNCS.PHASECHK.TRANS64.TRYWAIT P0, [R7+URZ], R0 ;  /* 0x00000000070075a7 */ /* 0x000e24000800017f */
[----:B0-----:R-:W-:Y:S05]  /*24f10*/  @!P0 BRA `(.L_x_571) ;  /* 0x0000000000fc8947 */ /* 0x001fea0003800000 */
.L_x_582:
[----:B0-----:R-:W-:-:S05]  /*24f20*/  VIADD R0, R6, 0x1 ;  /* 0x0000000106007836 */ /* 0x001fca0000000000 */
[----:B------:R-:W-:-:S04]  /*24f30*/  ISETP.NE.AND P0, PT, R0, 0x4, PT ;  /* 0x000000040000780c */ /* 0x000fc80003f05270 */
[----:B------:R-:W-:Y:S02]  /*24f40*/  SEL R2, RZ, 0x1, P0 ;  /* 0x00000001ff027807 */ /* 0x000fe40000000000 */
[----:B------:R-:W-:Y:S02]  /*24f50*/  SEL R4, R0, RZ, P0 ;  /* 0x000000ff00047207 */ /* 0x000fe40000000000 */
[----:B------:R-:W-:-:S03]  /*24f60*/  LOP3.LUT R5, R5, R2, RZ, 0x3c, !PT ;  /* 0x0000000205057212 */ /* 0x000fc600078e3cff */
[----:B------:R-:W-:Y:S01]  /*24f70*/  IMAD R7, R4, 0x8, R3 ;  /* 0x0000000804077824 */ /* 0x000fe200078e0203 */
[----:B------:R-:W-:-:S04]  /*24f80*/  SHF.L.U32 R0, R5, 0x1f, RZ ;  /* 0x0000001f05007819 */ /* 0x000fc800000006ff */
[----:B------:R-:W0:Y:S02]  /*24f90*/  SYNCS.PHASECHK.TRANS64.TRYWAIT P0, [R7+URZ], R0 ;  /* 0x00000000070075a7 */ /* 0x000e24000800017f */
[----:B0-----:R-:W-:Y:S05]  /*24fa0*/  @!P0 BRA `(.L_x_572) ;  /* 0x0000000000ec8947 */ /* 0x001fea0003800000 */
.L_x_583:
[----:B0-----:R-:W-:-:S05]  /*24fb0*/  VIADD R0, R4, 0x1 ;  /* 0x0000000104007836 */ /* 0x001fca0000000000 */
[----:B------:R-:W-:-:S04]  /*24fc0*/  ISETP.NE.AND P0, PT, R0, 0x4, PT ;  /* 0x000000040000780c */ /* 0x000fc80003f05270 */
[----:B------:R-:W-:Y:S02]  /*24fd0*/  SEL R2, RZ, 0x1, P0 ;  /* 0x00000001ff027807 */ /* 0x000fe40000000000 */
[----:B------:R-:W-:Y:S02]  /*24fe0*/  SEL R0, R0, RZ, P0 ;  /* 0x000000ff00007207 */ /* 0x000fe40000000000 */
[----:B------:R-:W-:-:S03]  /*24ff0*/  LOP3.LUT R2, R5, R2, RZ, 0x3c, !PT ;  /* 0x0000000205027212 */ /* 0x000fc600078e3cff */
[----:B------:R-:W-:Y:S01]  /*25000*/  IMAD R3, R0, 0x8, R3 ;  /* 0x0000000800037824 */ /* 0x000fe200078e0203 */
[----:B------:R-:W-:-:S07]  /*25010*/  SHF.L.U32 R0, R2, 0x1f, RZ ;  /* 0x0000001f02007819 */ /* 0x000fce00000006ff */
.L_x_573:
[----:B0-----:R0:W1:Y:S02]  /*25020*/  SYNCS.PHASECHK.TRANS64.TRYWAIT P0, [R3+URZ], R0 ;  /* 0x00000000030075a7 */ /* 0x001064000800017f */
[----:B-1----:R-:W-:Y:S05]  /*25030*/  @!P0 NANOSLEEP.SYNCS 0x989680 ;  /* 0x009896800000895d */ /* 0x002fea0003900000 */
[----:B------:R-:W1:Y:S02]  /*25040*/  @!P0 SYNCS.PHASECHK.TRANS64 P0, [R3+URZ], R0 ;  /* 0x00000000030085a7 */ /* 0x000e64000800007f */
[----:B-1----:R-:W-:Y:S05]  /*25050*/  @!P0 BRA `(.L_x_573) ;  /* 0xfffffffc00f08947 */ /* 0x002fea000383ffff */
.L_x_568:
[----:B------:R-:W-:Y:S05]  /*25060*/  BSYNC B0 ;  /* 0x0000000000007941 */ /* 0x000fea0003800000 */
.L_x_567:
[----:B------:R-:W-:Y:S05]  /*25070*/  EXIT ;  /* 0x000000000000794d */ /* 0x000fea0003800000 */
.L_x_17:
[----:B-1----:R-:W-:-:S04]  /*25080*/  IMAD.U32 R3, RZ, RZ, UR6 ;  /* 0x00000006ff037e24 */ /* 0x002fc8000f8e00ff */
[----:B------:R1:W3:Y:S03]  /*25090*/  SYNCS.PHASECHK.TRANS64.TRYWAIT P0, [R3+URZ], R0 ;  /* 0x00000000030075a7 */ /* 0x0002e6000800017f */
[----:B---3--:R-:W-:Y:S05]  /*250a0*/  @!P0 NANOSLEEP.SYNCS 0x989680 ;  /* 0x009896800000895d */ /* 0x008fea0003900000 */
[----:B------:R-:W3:Y:S02]  /*250b0*/  @!P0 SYNCS.PHASECHK.TRANS64 P0, [R3+URZ], R0 ;  /* 0x00000000030085a7 */ /* 0x000ee4000800007f */
[----:B---3--:R-:W-:Y:S05]  /*250c0*/  @!P0 BRA `(.L_x_17) ;  /* 0xfffffffc00ec8947 */ /* 0x008fea000383ffff */
[----:B------:R-:W-:Y:S05]  /*250d0*/  BRA `(.L_x_16) ;  /* 0xfffffdd800907947 */ /* 0x000fea000383ffff */
.L_x_23:
[----:B-----5:R1:W-:Y:S02]  /*250e0*/  STL [R1+0x46c], R0 ;  /* 0x00046c0001007387 */ /* 0x0203e40000100800 */
[----:B-1----:R-:W-:-:S04]  /*250f0*/  IMAD.U32 R0, RZ, RZ, UR16 ;  /* 0x00000010ff007e24 */ /* 0x002fc8000f8e00ff */
[----:B------:R1:W3:Y:S03]  /*25100*/  SYNCS.PHASECHK.TRANS64.TRYWAIT P0, [R0+URZ], R2 ;  /* 0x00000002000075a7 */ /* 0x0002e6000800017f */
[----:B---3--:R-:W-:Y:S05]  /*25110*/  @!P0 NANOSLEEP.SYNCS 0x989680 ;  /* 0x009896800000895d */ /* 0x008fea0003900000 */
[----:B------:R1:W3:Y:S02]  /*25120*/  @!P0 SYNCS.PHASECHK.TRANS64 P0, [R0+URZ], R2 ;  /* 0x00000002000085a7 */ /* 0x0002e4000800007f */
[----:B-1----:R1:W5:Y:S02]  /*25130*/  LDL.LU R0, [R1+0x46c] ;  /* 0x00046c0001007983 */ /* 0x0023640000300800 */
[----:B-1-3--:R-:W-:Y:S05]  /*25140*/  @!P0 BRA `(.L_x_23) ;  /* 0xfffffffc00e48947 */ /* 0x00afea000383ffff */
[----:B------:R-:W-:Y:S05]  /*25150*/  BRA `(.L_x_22) ;  /* 0xfffffe1c00587947 */ /* 0x000fea000383ffff */
.L_x_554:
[----:B------:R-:W-:Y:S01]  /*25160*/  BSSY B1, `(.L_x_574) ;  /* 0x0000006000017945 */ /* 0x000fe20003800000 */
[----:B------:R-:W-:-:S07]  /*25170*/  IMAD.MOV.U32 R2, RZ, RZ, -0x1 ;  /* 0xffffffffff027424 */ /* 0x000fce00078e00ff */
[----:B------:R-:W-:Y:S05]  /*25180*/  WARPSYNC.COLLECTIVE R2, `(.L_x_575) ;  /* 0x00000000020c7348 */ /* 0x000fea0003c00000 */
[----:B------:R-:W-:Y:S02]  /*25190*/  ELECT P1, UR62, PT ;  /* 0x00000000003e782f */ /* 0x000fe40003820000 */
[----:B------:R-:W-:Y:S01]  /*251a0*/  MOV R2, UR62 ;  /* 0x0000003e00027c02 */ /* 0x000fe20008000f00 */
[----:B------:R-:W-:Y:S10]  /*251b0*/  ENDCOLLECTIVE ;  /* 0x000000000000791b */ /* 0x000ff40003800000 */
.L_x_575:
[----:B------:R-:W-:Y:S05]  /*251c0*/  BSYNC B1 ;  /* 0x0000000000017941 */ /* 0x000fea0003800000 */
.L_x_574:
[----:B------:R-:W-:Y:S05]  /*251d0*/  BRA `(.L_x_576) ;  /* 0xfffffff000287947 */ /* 0x000fea000383ffff */
.L_x_557:
[----:B-1----:R1:W2:Y:S02]  /*251e0*/  SYNCS.PHASECHK.TRANS64.TRYWAIT P1, [R16+URZ+0x20], R11 ;  /* 0x0000200b100075a7 */ /* 0x0022a4000802017f */
[----:B--2---:R-:W-:Y:S05]  /*251f0*/  @!P1 NANOSLEEP.SYNCS 0x989680 ;  /* 0x009896800000995d */ /* 0x004fea0003900000 */
[----:B------:R-:W2:Y:S02]  /*25200*/  @!P1 SYNCS.PHASECHK.TRANS64 P1, [R16+URZ+0x20], R11 ;  /* 0x0000200b100095a7 */ /* 0x000ea4000802007f */
[----:B--2---:R-:W-:Y:S05]  /*25210*/  @!P1 BRA `(.L_x_557) ;  /* 0xfffffffc00f09947 */ /* 0x004fea000383ffff */
[----:B------:R-:W-:Y:S05]  /*25220*/  BRA `(.L_x_577) ;  /* 0xfffffff0005c7947 */ /* 0x000fea000383ffff */
.L_x_566:
[----:B------:R-:W-:Y:S01]  /*25230*/  BSSY B0, `(.L_x_578) ;  /* 0x0000006000007945 */ /* 0x000fe20003800000 */
[----:B------:R-:W-:-:S07]  /*25240*/  IMAD.MOV.U32 R2, RZ, RZ, -0x1 ;  /* 0xffffffffff027424 */ /* 0x000fce00078e00ff */
[----:B------:R-:W-:Y:S05]  /*25250*/  WARPSYNC.COLLECTIVE R2, `(.L_x_579) ;  /* 0x00000000020c7348 */ /* 0x000fea0003c00000 */
[----:B------:R-:W-:Y:S02]  /*25260*/  ELECT P1, UR62, PT ;  /* 0x00000000003e782f */ /* 0x000fe40003820000 */
[----:B------:R-:W-:Y:S01]  /*25270*/  MOV R2, UR62 ;  /* 0x0000003e00027c02 */ /* 0x000fe20008000f00 */
[----:B------:R-:W-:Y:S10]  /*25280*/  ENDCOLLECTIVE ;  /* 0x000000000000791b */ /* 0x000ff40003800000 */
.L_x_579:
[----:B------:R-:W-:Y:S05]  /*25290*/  BSYNC B0 ;  /* 0x0000000000007941 */ /* 0x000fea0003800000 */
.L_x_578:
[----:B------:R-:W-:Y:S01]  /*252a0*/  PLOP3.LUT P0, PT, P1, PT, PT, 0x80, 0x0 ;  /* 0x000000000000781c */ /* 0x000fe20000f0f070 */
[----:B------:R-:W-:-:S12]  /*252b0*/  BRA `(.L_x_580) ;  /* 0xfffffff800b87947 */ /* 0x000fd8000383ffff */
.L_x_570:
[----:B0-----:R0:W1:Y:S02]  /*252c0*/  SYNCS.PHASECHK.TRANS64.TRYWAIT P0, [R5+URZ], R2 ;  /* 0x00000002050075a7 */ /* 0x001064000800017f */
[----:B-1----:R-:W-:Y:S05]  /*252d0*/  @!P0 NANOSLEEP.SYNCS 0x989680 ;  /* 0x009896800000895d */ /* 0x002fea0003900000 */
[----:B------:R-:W1:Y:S02]  /*252e0*/  @!P0 SYNCS.PHASECHK.TRANS64 P0, [R5+URZ], R2 ;  /* 0x00000002050085a7 */ /* 0x000e64000800007f */
[----:B-1----:R-:W-:Y:S05]  /*252f0*/  @!P0 BRA `(.L_x_570) ;  /* 0xfffffffc00f08947 */ /* 0x002fea000383ffff */
[----:B------:R-:W-:Y:S05]  /*25300*/  BRA `(.L_x_581) ;  /* 0xfffffff800e07947 */ /* 0x000fea000383ffff */
.L_x_571:
[----:B0-----:R0:W1:Y:S02]  /*25310*/  SYNCS.PHASECHK.TRANS64.TRYWAIT P0, [R7+URZ], R0 ;  /* 0x00000000070075a7 */ /* 0x001064000800017f */
[----:B-1----:R-:W-:Y:S05]  /*25320*/  @!P0 NANOSLEEP.SYNCS 0x989680 ;  /* 0x009896800000895d */ /* 0x002fea0003900000 */
[----:B------:R-:W1:Y:S02]  /*25330*/  @!P0 SYNCS.PHASECHK.TRANS64 P0, [R7+URZ], R0 ;  /* 0x00000000070085a7 */ /* 0x000e64000800007f */
[----:B-1----:R-:W-:Y:S05]  /*25340*/  @!P0 BRA `(.L_x_571) ;  /* 0xfffffffc00f08947 */ /* 0x002fea000383ffff */
[----:B------:R-:W-:Y:S05]  /*25350*/  BRA `(.L_x_582) ;  /* 0xfffffff800f07947 */ /* 0x000fea000383ffff */
.L_x_572:
[----:B0-----:R0:W1:Y:S02]  /*25360*/  SYNCS.PHASECHK.TRANS64.TRYWAIT P0, [R7+URZ], R0 ;  /* 0x00000000070075a7 */ /* 0x001064000800017f */
[----:B-1----:R-:W-:Y:S05]  /*25370*/  @!P0 NANOSLEEP.SYNCS 0x989680 ;  /* 0x009896800000895d */ /* 0x002fea0003900000 */
[----:B------:R-:W1:Y:S02]  /*25380*/  @!P0 SYNCS.PHASECHK.TRANS64 P0, [R7+URZ], R0 ;  /* 0x00000000070085a7 */ /* 0x000e64000800007f */
[----:B-1----:R-:W-:Y:S05]  /*25390*/  @!P0 BRA `(.L_x_572) ;  /* 0xfffffffc00f08947 */ /* 0x002fea000383ffff */
[----:B------:R-:W-:Y:S05]  /*253a0*/  BRA `(.L_x_583) ;  /* 0xfffffffc00007947 */ /* 0x000fea000383ffff */
.L_x_584:
[----:B------:R-:W-:-:S00]  /*253b0*/  BRA `(.L_x_584) ;  /* 0xfffffffc00fc7947 */ /* 0x000fc0000383ffff */
[----:B------:R-:W-:-:S00]  /*253c0*/  NOP ;  /* 0x0000000000007918 */ /* 0x000fc00000000000 */
        /* <DEDUP_REMOVED lines=11> */
.L_x_585:


//--------------------- .nv.shared._ZN7cutlass13device_kernelINS_4gemm6kernel13GemmUniversalIN4cute5tupleIJiiiiEEENS1_10collective13CollectiveMmaINS1_37MainloopSm90TmaGmmaWarpSpecializedFP8ILi4ENS5_IJNS4_1CILi1EEESB_SB_EEENS1_35KernelTmaWarpSpecializedCooperativeEEENS5_IJNSA_ILi256EEESF_NSA_ILi64EEEEEENS_12float_e5m2_tENS5_IJlSB_lEEESI_SJ_NS4_8TiledMMAINS4_8MMA_AtomIJNS4_4SM904GMMA31MMA_64x256x32_F32E5M2E5M2_SS_TNILNSN_7ScaleInE1ELSP_1EEEEEENS4_6LayoutINS5_IJNSA_ILi2EEESB_SB_EEENS5_IJSB_NSA_ILi0EEESV_EEEEENS5_IJNS4_10UnderscoreESY_SY_EEEEENS4_13SM90_TMA_LOADENS4_14ComposedLayoutINS4_7SwizzleILi2ELi4ELi3EEENS4_18smem_ptr_flag_bitsILi8EEENSS_INS5_IJNSA_ILi8EEESG_EEENS5_IJSG_SB_EEEEEEEvNS4_8identityES11_S1B_vS1C_EENS_8epilogue10collective6detail29Sm90TmaWarpSpecializedAdapterINS1F_15DefaultEpilogueISI_SJ_SJ_NS1E_6thread17LinearCombinationISI_Li1EffLNS1J_9ScaleType4KindE0ELNS_15FloatRoundStyleE2ESI_EENS1_15EpilogueDefaultEEEEEvvEEEEvNT_6ParamsE --------------------------
	.section	.nv.shared._ZN7cutlass13device_kernelINS_4gemm6kernel13GemmUniversalIN4cute5tupleIJiiiiEEENS1_10collective13CollectiveMmaINS1_37MainloopSm90TmaGmmaWarpSpecializedFP8ILi4ENS5_IJNS4_1CILi1EEESB_SB_EEENS1_35KernelTmaWarpSpecializedCooperativeEEENS5_IJNSA_ILi256EEESF_NSA_ILi64EEEEEENS_12float_e5m2_tENS5_IJlSB_lEEESI_SJ_NS4_8TiledMMAINS4_8MMA_AtomIJNS4_4SM904GMMA31MMA_64x256x32_F32E5M2E5M2_SS_TNILNSN_7ScaleInE1ELSP_1EEEEEENS4_6LayoutINS5_IJNSA_ILi2EEESB_SB_EEENS5_IJSB_NSA_ILi0EEESV_EEEEENS5_IJNS4_10UnderscoreESY_SY_EEEEENS4_13SM90_TMA_LOADENS4_14ComposedLayoutINS4_7SwizzleILi2ELi4ELi3EEENS4_18smem_ptr_flag_bitsILi8EEENSS_INS5_IJNSA_ILi8EEESG_EEENS5_IJSG_SB_EEEEEEEvNS4_8identityES11_S1B_vS1C_EENS_8epilogue10collective6detail29Sm90TmaWarpSpecializedAdapterINS1F_15DefaultEpilogueISI_SJ_SJ_NS1E_6thread17LinearCombinationISI_Li1EffLNS1J_9ScaleType4KindE0ELNS_15FloatRoundStyleE2ESI_EENS1_15EpilogueDefaultEEEEEvvEEEEvNT_6ParamsE,"aw",@nobits
	.sectionflags	@""
	.align	16
	.zero		1024


//--------------------- .nv.shared.reserved.0     --------------------------
	.section	.nv.shared.reserved.0,"aw",@nobits
	.weak		__nv_reservedSMEM_offset_0_alias
	.size		__nv_reservedSMEM_offset_0_alias, 0, 0
	.other		__nv_reservedSMEM_offset_0_alias,@"STO_CUDA_RESERVED_SHARED STV_DEFAULT"
__nv_reservedSMEM_offset_0_alias:
	.zero		0


//--------------------- .nv.global                --------------------------
	.section	.nv.global,"aw",@nobits
.nv.global:
	.type		_ZN39_INTERNAL_2bf2672f_4_k_cu_bccc34c3_47534cute1_E,@object
	.size		_ZN39_INTERNAL_2bf2672f_4_k_cu_bccc34c3_47534cute1_E,(_ZN39_INTERNAL_2bf2672f_4_k_cu_bccc34c3_47534cuda3std3__45__cpo6cbeginE - _ZN39_INTERNAL_2bf2672f_4_k_cu_bccc34c3_47534cute1_E)
_ZN39_INTERNAL_2bf2672f_4_k_cu_bccc34c3_47534cute1_E:
	.zero		1
	.type		_ZN39_INTERNAL_2bf2672f_4_k_cu_bccc34c3_47534cuda3std3__45__cpo6cbeginE,@object
	.size		_ZN39_INTERNAL_2bf2672f_4_k_cu_bccc34c3_47534cuda3std3__45__cpo6cbeginE,(_ZN39_INTERNAL_2bf2672f_4_k_cu_bccc34c3_47534cuda3std3__48in_placeE - _ZN39_INTERNAL_2bf2672f_4_k_cu_bccc34c3_47534cuda3std3__45__cpo6cbeginE)
_ZN39_INTERNAL_2bf2672f_4_k_cu_bccc34c3_47534cuda3std3__45__cpo6cbeginE:
	.zero		1
	.type		_ZN39_INTERNAL_2bf2672f_4_k_cu_bccc34c3_47534cuda3std3__48in_placeE,@object
	.size		_ZN39_INTERNAL_2bf2672f_4_k_cu_bccc34c3_47534cuda3std3__48in_placeE,(_ZN39_INTERNAL_2bf2672f_4_k_cu_bccc34c3_47534cuda3std6ranges3__45__cpo9iter_moveE - _ZN39_INTERNAL_2bf2672f_4_k_cu_bccc34c3_47534cuda3std3__48in_placeE)
_ZN39_INTERNAL_2bf2672f_4_k_cu_bccc34c3_47534cuda3std3__48in_placeE:
	.zero		1
	.type		_ZN39_INTERNAL_2bf2672f_4_k_cu_bccc34c3_47534cuda3std6ranges3__45__cpo9iter_moveE,@object
	.size		_ZN39_INTERNAL_2bf2672f_4_k_cu_bccc34c3_47534cuda3std6ranges3__45__cpo9iter_moveE,(_ZN39_INTERNAL_2bf2672f_4_k_cu_bccc34c3_47534cuda3std3__45__cpo5beginE - _ZN39_INTERNAL_2bf2672f_4_k_cu_bccc34c3_47534cuda3std6ranges3__45__cpo9iter_moveE)
_ZN39_INTERNAL_2bf2672f_4_k_cu_bccc34c3_47534cuda3std6ranges3__45__cpo9iter_moveE:
	.zero		1
	.type		_ZN39_INTERNAL_2bf2672f_4_k_cu_bccc34c3_47534cuda3std3__45__cpo5beginE,@object
	.size		_ZN39_INTERNAL_2bf2672f_4_k_cu_bccc34c3_47534cuda3std3__45__cpo5beginE,(_ZN39_INTERNAL_2bf2672f_4_k_cu_bccc34c3_47534cuda3std3__441_GLOBAL__N__2bf2672f_4_k_cu_bccc34c3_47536ignoreE - _ZN39_INTERNAL_2bf2672f_4_k_cu_bccc34c3_47534cuda3std3__45__cpo5beginE)
_ZN39_INTERNAL_2bf2672f_4_k_cu_bccc34c3_47534cuda3std3__45__cpo5beginE:
	.zero		1
	.type		_ZN39_INTERNAL_2bf2672f_4_k_cu_bccc34c3_47534cuda3std3__441_GLOBAL__N__2bf2672f_4_k_cu_bccc34c3_47536ignoreE,@object
	.size		_ZN39_INTERNAL_2bf2672f_4_k_cu_bccc34c3_47534cuda3std3__441_GLOBAL__N__2bf2672f_4_k_cu_bccc34c3_47536ignoreE,(_ZN39_INTERNAL_2bf2672f_4_k_cu_bccc34c3_47534cute7productE - _ZN39_INTERNAL_2bf2672f_4_k_cu_bccc34c3_47534cuda3std3__441_GLOBAL__N__2bf2672f_4_k_cu_bccc34c3_47536ignoreE)
_ZN39_INTERNAL_2bf2672f_4_k_cu_bccc34c3_47534cuda3std3__441_GLOBAL__N__2bf2672f_4_k_cu_bccc34c3_47536ignoreE:
	.zero		1
	.type		_ZN39_INTERNAL_2bf2672f_4_k_cu_bccc34c3_47534cute7productE,@object
	.size		_ZN39_INTERNAL_2bf2672f_4_k_cu_bccc34c3_47534cute7productE,(_ZN39_INTERNAL_2bf2672f_4_k_cu_bccc34c3_47534cuda3std3__45__cpo3endE - _ZN39_INTERNAL_2bf2672f_4_k_cu_bccc34c3_47534cute7productE)
_ZN39_INTERNAL_2bf2672f_4_k_cu_bccc34c3_47534cute7productE:
	.zero		1
	.type		_ZN39_INTERNAL_2bf2672f_4_k_cu_bccc34c3_47534cuda3std3__45__cpo3endE,@object
	.size		_ZN39_INTERNAL_2bf2672f_4_k_cu_bccc34c3_47534cuda3std3__45__cpo3endE,(_ZN39_INTERNAL_2bf2672f_4_k_cu_bccc34c3_47534cuda3std3__419piecewise_constructE - _ZN39_INTERNAL_2bf2672f_4_k_cu_bccc34c3_47534cuda3std3__45__cpo3endE)
_ZN39_INTERNAL_2bf2672f_4_k_cu_bccc34c3_47534cuda3std3__45__cpo3endE:
	.zero		1
	.type		_ZN39_INTERNAL_2bf2672f_4_k_cu_bccc34c3_47534cuda3std3__419piecewise_constructE,@object
	.size		_ZN39_INTERNAL_2bf2672f_4_k_cu_bccc34c3_47534cuda3std3__419piecewise_constructE,(_ZN39_INTERNAL_2bf2672f_4_k_cu_bccc34c3_47534cuda3std3__45__cpo4cendE - _ZN39_INTERNAL_2bf2672f_4_k_cu_bccc34c3_47534cuda3std3__419piecewise_constructE)
_ZN39_INTERNAL_2bf2672f_4_k_cu_bccc34c3_47534cuda3std3__419piecewise_constructE:
	.zero		1
	.type		_ZN39_INTERNAL_2bf2672f_4_k_cu_bccc34c3_47534cuda3std3__45__cpo4cendE,@object
	.size		_ZN39_INTERNAL_2bf2672f_4_k_cu_bccc34c3_47534cuda3std3__45__cpo4cendE,(_ZN39_INTERNAL_2bf2672f_4_k_cu_bccc34c3_47534cuda3std6ranges3__45__cpo4swapE - _ZN39_INTERNAL_2bf2672f_4_k_cu_bccc34c3_47534cuda3std3__45__cpo4cendE)
_ZN39_INTERNAL_2bf2672f_4_k_cu_bccc34c3_47534cuda3std3__45__cpo4cendE:
	.zero		1
	.type		_ZN39_INTERNAL_2bf2672f_4_k_cu_bccc34c3_47534cuda3std6ranges3__45__cpo4swapE,@object
	.size		_ZN39_INTERNAL_2bf2672f_4_k_cu_bccc34c3_47534cuda3std6ranges3__45__cpo4swapE,(.L_7 - _ZN39_INTERNAL_2bf2672f_4_k_cu_bccc34c3_47534cuda3std6ranges3__45__cpo4swapE)
_ZN39_INTERNAL_2bf2672f_4_k_cu_bccc34c3_47534cuda3std6ranges3__45__cpo4swapE:
	.zero		1
.L_7:


//--------------------- .nv.constant0._ZN7cutlass13device_kernelINS_4gemm6kernel13GemmUniversalIN4cute5tupleIJiiiiEEENS1_10collective13CollectiveMmaINS1_37MainloopSm90TmaGmmaWarpSpecializedFP8ILi4ENS5_IJNS4_1CILi1EEESB_SB_EEENS1_35KernelTmaWarpSpecializedCooperativeEEENS5_IJNSA_ILi256EEESF_NSA_ILi64EEEEEENS_12float_e5m2_tENS5_IJlSB_lEEESI_SJ_NS4_8TiledMMAINS4_8MMA_AtomIJNS4_4SM904GMMA31MMA_64x256x32_F32E5M2E5M2_SS_TNILNSN_7ScaleInE1ELSP_1EEEEEENS4_6LayoutINS5_IJNSA_ILi2EEESB_SB_EEENS5_IJSB_NSA_ILi0EEESV_EEEEENS5_IJNS4_10UnderscoreESY_SY_EEEEENS4_13SM90_TMA_LOADENS4_14ComposedLayoutINS4_7SwizzleILi2ELi4ELi3EEENS4_18smem_ptr_flag_bitsILi8EEENSS_INS5_IJNSA_ILi8EEESG_EEENS5_IJSG_SB_EEEEEEEvNS4_8identityES11_S1B_vS1C_EENS_8epilogue10collective6detail29Sm90TmaWarpSpecializedAdapterINS1F_15DefaultEpilogueISI_SJ_SJ_NS1E_6thread17LinearCombinationISI_Li1EffLNS1J_9ScaleType4KindE0ELNS_15FloatRoundStyleE2ESI_EENS1_15EpilogueDefaultEEEEEvvEEEEvNT_6ParamsE --------------------------
	.section	.nv.constant0._ZN7cutlass13device_kernelINS_4gemm6kernel13GemmUniversalIN4cute5tupleIJiiiiEEENS1_10collective13CollectiveMmaINS1_37MainloopSm90TmaGmmaWarpSpecializedFP8ILi4ENS5_IJNS4_1CILi1EEESB_SB_EEENS1_35KernelTmaWarpSpecializedCooperativeEEENS5_IJNSA_ILi256EEESF_NSA_ILi64EEEEEENS_12float_e5m2_tENS5_IJlSB_lEEESI_SJ_NS4_8TiledMMAINS4_8MMA_AtomIJNS4_4SM904GMMA31MMA_64x256x32_F32E5M2E5M2_SS_TNILNSN_7ScaleInE1ELSP_1EEEEEENS4_6LayoutINS5_IJNSA_ILi2EEESB_SB_EEENS5_IJSB_NSA_ILi0EEESV_EEEEENS5_IJNS4_10UnderscoreESY_SY_EEEEENS4_13SM90_TMA_LOADENS4_14ComposedLayoutINS4_7SwizzleILi2ELi4ELi3EEENS4_18smem_ptr_flag_bitsILi8EEENSS_INS5_IJNSA_ILi8EEESG_EEENS5_IJSG_SB_EEEEEEEvNS4_8identityES11_S1B_vS1C_EENS_8epilogue10collective6detail29Sm90TmaWarpSpecializedAdapterINS1F_15DefaultEpilogueISI_SJ_SJ_NS1E_6thread17LinearCombinationISI_Li1EffLNS1J_9ScaleType4KindE0ELNS_15FloatRoundStyleE2ESI_EENS1_15EpilogueDefaultEEEEEvvEEEEvNT_6ParamsE,"a",@progbits
	.sectionflags	@""
	.align	4
.nv.constant0._ZN7cutlass13device_kernelINS_4gemm6kernel13GemmUniversalIN4cute5tupleIJiiiiEEENS1_10collective13CollectiveMmaINS1_37MainloopSm90TmaGmmaWarpSpecializedFP8ILi4ENS5_IJNS4_1CILi1EEESB_SB_EEENS1_35KernelTmaWarpSpecializedCooperativeEEENS5_IJNSA_ILi256EEESF_NSA_ILi64EEEEEENS_12float_e5m2_tENS5_IJlSB_lEEESI_SJ_NS4_8TiledMMAINS4_8MMA_AtomIJNS4_4SM904GMMA31MMA_64x256x32_F32E5M2E5M2_SS_TNILNSN_7ScaleInE1ELSP_1EEEEEENS4_6LayoutINS5_IJNSA_ILi2EEESB_SB_EEENS5_IJSB_NSA_ILi0EEESV_EEEEENS5_IJNS4_10UnderscoreESY_SY_EEEEENS4_13SM90_TMA_LOADENS4_14ComposedLayoutINS4_7SwizzleILi2ELi4ELi3EEENS4_18smem_ptr_flag_bitsILi8EEENSS_INS5_IJNSA_ILi8EEESG_EEENS5_IJSG_SB_EEEEEEEvNS4_8identityES11_S1B_vS1C_EENS_8epilogue10collective6detail29Sm90TmaWarpSpecializedAdapterINS1F_15DefaultEpilogueISI_SJ_SJ_NS1E_6thread17LinearCombinationISI_Li1EffLNS1J_9ScaleType4KindE0ELNS_15FloatRoundStyleE2ESI_EENS1_15EpilogueDefaultEEEEEvvEEEEvNT_6ParamsE:
	.zero		1664


//--------------------- SYMBOLS --------------------------

	.type		.nv.reservedSmem.offset0,@object
	.size		.nv.reservedSmem.offset0,0x4
